	.target	sm_80

	.elftype	@"ET_EXEC"


//--------------------- .note.nv.tkinfo           --------------------------
	.section	.note.nv.tkinfo,"",@"SHT_NOTE"
	.sectionflags	@"SHF_NOTE_NV_TKINFO"
	.tkinfo
        /*0018*/ 	.word	0x00000002
        /*0030*/ 	.string	""
        /*0030*/ 	.string	"ptxas"
        /*0030*/ 	.string	"Cuda compilation tools, release 13.0, V13.0.88"
        /*0030*/ 	.string	"Build cuda_13.0.r13.0/compiler.36424714_0"
        /*0030*/ 	.string	"-v  -suppress-debug-info  -lineinfo  -arch sm_80 "



//--------------------- .note.nv.cuinfo           --------------------------
	.section	.note.nv.cuinfo,"",@"SHT_NOTE"
	.sectionflags	@"SHF_NOTE_NV_CUINFO"
        /*0018*/ 	.short	0x0002
        /*001a*/ 	.short	0x0050
        /*001c*/ 	.short	0x0082
	.zero		2


//--------------------- .nv.info                  --------------------------
	.section	.nv.info,"",@"SHT_CUDA_INFO"
	.align	4


	//----- nvinfo : EIATTR_REGCOUNT
	.align		4
        /*0000*/ 	.byte	0x04, 0x2f
        /*0002*/ 	.short	(.L_1 - .L_0)
	.align		4
.L_0:
        /*0004*/ 	.word	index@(matmul_kernel)
        /*0008*/ 	.word	0x000000ff


	//----- nvinfo : EIATTR_FRAME_SIZE
	.align		4
.L_1:
        /*000c*/ 	.byte	0x04, 0x11
        /*000e*/ 	.short	(.L_3 - .L_2)
	.align		4
.L_2:
        /*0010*/ 	.word	index@(matmul_kernel)
        /*0014*/ 	.word	0x00000000


	//----- nvinfo : EIATTR_MIN_STACK_SIZE
	.align		4
.L_3:
        /*0018*/ 	.byte	0x04, 0x12
        /*001a*/ 	.short	(.L_5 - .L_4)
	.align		4
.L_4:
        /*001c*/ 	.word	index@(matmul_kernel)
        /*0020*/ 	.word	0x00000000
.L_5:


//--------------------- .nv.info.matmul_kernel    --------------------------
	.section	.nv.info.matmul_kernel,"",@"SHT_CUDA_INFO"
	.sectionflags	@""
	.align	4


	//----- nvinfo : EIATTR_CUDA_API_VERSION
	.align		4
        /*0000*/ 	.byte	0x04, 0x37
        /*0002*/ 	.short	(.L_7 - .L_6)
.L_6:
        /*0004*/ 	.word	0x00000082


	//----- nvinfo : EIATTR_SW2861232_WAR
	.align		4
.L_7:
        /*0008*/ 	.byte	0x01, 0x35
	.zero		2


	//----- nvinfo : EIATTR_PARAM_CBANK
	.align		4
        /*000c*/ 	.byte	0x04, 0x0a
        /*000e*/ 	.short	(.L_9 - .L_8)
	.align		4
.L_8:
        /*0010*/ 	.word	index@(.nv.constant0.matmul_kernel)
        /*0014*/ 	.short	0x0160
        /*0016*/ 	.short	0x0050


	//----- nvinfo : EIATTR_CBANK_PARAM_SIZE
	.align		4
.L_9:
        /*0018*/ 	.byte	0x03, 0x19
        /*001a*/ 	.short	0x0050


	//----- nvinfo : EIATTR_KPARAM_INFO
	.align		4
        /*001c*/ 	.byte	0x04, 0x17
        /*001e*/ 	.short	(.L_11 - .L_10)
.L_10:
        /*0020*/ 	.word	0x00000000
        /*0024*/ 	.short	0x000d
        /*0026*/ 	.short	0x0048
        /*0028*/ 	.byte	0x00, 0xf4, 0x21, 0x00


	//----- nvinfo : EIATTR_KPARAM_INFO
	.align		4
.L_11:
        /*002c*/ 	.byte	0x04, 0x17
        /*002e*/ 	.short	(.L_13 - .L_12)
.L_12:
        /*0030*/ 	.word	0x00000000
        /*0034*/ 	.short	0x000c
        /*0036*/ 	.short	0x0040
        /*0038*/ 	.byte	0x00, 0xf4, 0x21, 0x00


	//----- nvinfo : EIATTR_KPARAM_INFO
	.align		4
.L_13:
        /*003c*/ 	.byte	0x04, 0x17
        /*003e*/ 	.short	(.L_15 - .L_14)
.L_14:
        /*0040*/ 	.word	0x00000000
        /*0044*/ 	.short	0x000b
        /*0046*/ 	.short	0x0038
        /*0048*/ 	.byte	0x00, 0xf0, 0x11, 0x00


	//----- nvinfo : EIATTR_KPARAM_INFO
	.align		4
.L_15:
        /*004c*/ 	.byte	0x04, 0x17
        /*004e*/ 	.short	(.L_17 - .L_16)
.L_16:
        /*0050*/ 	.word	0x00000000
        /*0054*/ 	.short	0x000a
        /*0056*/ 	.short	0x0034
        /*0058*/ 	.byte	0x00, 0xf0, 0x11, 0x00


	//----- nvinfo : EIATTR_KPARAM_INFO
	.align		4
.L_17:
        /*005c*/ 	.byte	0x04, 0x17
        /*005e*/ 	.short	(.L_19 - .L_18)
.L_18:
        /*0060*/ 	.word	0x00000000
        /*0064*/ 	.short	0x0009
        /*0066*/ 	.short	0x0030
        /*0068*/ 	.byte	0x00, 0xf0, 0x11, 0x00


	//----- nvinfo : EIATTR_KPARAM_INFO
	.align		4
.L_19:
        /*006c*/ 	.byte	0x04, 0x17
        /*006e*/ 	.short	(.L_21 - .L_20)
.L_20:
        /*0070*/ 	.word	0x00000000
        /*0074*/ 	.short	0x0008
        /*0076*/ 	.short	0x002c
        /*0078*/ 	.byte	0x00, 0xf0, 0x11, 0x00


	//----- nvinfo : EIATTR_KPARAM_INFO
	.align		4
.L_21:
        /*007c*/ 	.byte	0x04, 0x17
        /*007e*/ 	.short	(.L_23 - .L_22)
.L_22:
        /*0080*/ 	.word	0x00000000
        /*0084*/ 	.short	0x0007
        /*0086*/ 	.short	0x0028
        /*0088*/ 	.byte	0x00, 0xf0, 0x11, 0x00


	//----- nvinfo : EIATTR_KPARAM_INFO
	.align		4
.L_23:
        /*008c*/ 	.byte	0x04, 0x17
        /*008e*/ 	.short	(.L_25 - .L_24)
.L_24:
        /*0090*/ 	.word	0x00000000
        /*0094*/ 	.short	0x0006
        /*0096*/ 	.short	0x0024
        /*0098*/ 	.byte	0x00, 0xf0, 0x11, 0x00


	//----- nvinfo : EIATTR_KPARAM_INFO
	.align		4
.L_25:
        /*009c*/ 	.byte	0x04, 0x17
        /*009e*/ 	.short	(.L_27 - .L_26)
.L_26:
        /*00a0*/ 	.word	0x00000000
        /*00a4*/ 	.short	0x0005
        /*00a6*/ 	.short	0x0020
        /*00a8*/ 	.byte	0x00, 0xf0, 0x11, 0x00


	//----- nvinfo : EIATTR_KPARAM_INFO
	.align		4
.L_27:
        /*00ac*/ 	.byte	0x04, 0x17
        /*00ae*/ 	.short	(.L_29 - .L_28)
.L_28:
        /*00b0*/ 	.word	0x00000000
        /*00b4*/ 	.short	0x0004
        /*00b6*/ 	.short	0x001c
        /*00b8*/ 	.byte	0x00, 0xf0, 0x11, 0x00


	//----- nvinfo : EIATTR_KPARAM_INFO
	.align		4
.L_29:
        /*00bc*/ 	.byte	0x04, 0x17
        /*00be*/ 	.short	(.L_31 - .L_30)
.L_30:
        /*00c0*/ 	.word	0x00000000
        /*00c4*/ 	.short	0x0003
        /*00c6*/ 	.short	0x0018
        /*00c8*/ 	.byte	0x00, 0xf0, 0x11, 0x00


	//----- nvinfo : EIATTR_KPARAM_INFO
	.align		4
.L_31:
        /*00cc*/ 	.byte	0x04, 0x17
        /*00ce*/ 	.short	(.L_33 - .L_32)
.L_32:
        /*00d0*/ 	.word	0x00000000
        /*00d4*/ 	.short	0x0002
        /*00d6*/ 	.short	0x0010
        /*00d8*/ 	.byte	0x00, 0xf4, 0x21, 0x00


	//----- nvinfo : EIATTR_KPARAM_INFO
	.align		4
.L_33:
        /*00dc*/ 	.byte	0x04, 0x17
        /*00de*/ 	.short	(.L_35 - .L_34)
.L_34:
        /*00e0*/ 	.word	0x00000000
        /*00e4*/ 	.short	0x0001
        /*00e6*/ 	.short	0x0008
        /*00e8*/ 	.byte	0x00, 0xf4, 0x21, 0x00


	//----- nvinfo : EIATTR_KPARAM_INFO
	.align		4
.L_35:
        /*00ec*/ 	.byte	0x04, 0x17
        /*00ee*/ 	.short	(.L_37 - .L_36)
.L_36:
        /*00f0*/ 	.word	0x00000000
        /*00f4*/ 	.short	0x0000
        /*00f6*/ 	.short	0x0000
        /*00f8*/ 	.byte	0x00, 0xf4, 0x21, 0x00


	//----- nvinfo : EIATTR_MAXREG_COUNT
	.align		4
.L_37:
        /*00fc*/ 	.byte	0x03, 0x1b
        /*00fe*/ 	.short	0x00ff


	//----- nvinfo : EIATTR_NUM_BARRIERS
	.align		4
        /*0100*/ 	.byte	0x02, 0x4c
        /*0102*/ 	.byte	0x01
	.zero		1


	//----- nvinfo : EIATTR_MERCURY_ISA_VERSION
	.align		4
        /*0104*/ 	.byte	0x03, 0x5f
        /*0106*/ 	.short	0x0000


	//----- nvinfo : EIATTR_EXIT_INSTR_OFFSETS
	.align		4
        /*0108*/ 	.byte	0x04, 0x1c
        /*010a*/ 	.short	(.L_39 - .L_38)


	//   ....[0]....
.L_38:
        /*010c*/ 	.word	0x000058b0


	//   ....[1]....
        /*0110*/ 	.word	0x000058e0


	//----- nvinfo : EIATTR_REQNTID
	.align		4
.L_39:
        /*0114*/ 	.byte	0x04, 0x10
        /*0116*/ 	.short	(.L_41 - .L_40)
.L_40:
        /*0118*/ 	.word	0x00000080
        /*011c*/ 	.word	0x00000001
        /*0120*/ 	.word	0x00000001
.L_41:


//--------------------- .nv.callgraph             --------------------------
	.section	.nv.callgraph,"",@"SHT_CUDA_CALLGRAPH"
	.align	4
	.sectionentsize	8
	.align		4
        /*0000*/ 	.word	0x00000000
	.align		4
        /*0004*/ 	.word	0xffffffff
	.align		4
        /*0008*/ 	.word	0x00000000
	.align		4
        /*000c*/ 	.word	0xfffffffe
	.align		4
        /*0010*/ 	.word	0x00000000
	.align		4
        /*0014*/ 	.word	0xfffffffd
	.align		4
        /*0018*/ 	.word	0x00000000
	.align		4
        /*001c*/ 	.word	0xfffffffc


//--------------------- .nv.rel.action            --------------------------
	.section	.nv.rel.action,"",@"SHT_CUDA_RELOCINFO"
	.align	8
	.sectionentsize	8
        /*0000*/ 	.byte	0x73, 0x00, 0x00, 0x00, 0x00, 0x00, 0x00, 0x00, 0x00, 0x00, 0x00, 0x11, 0x25, 0x00, 0x05, 0x36


//--------------------- .nv.constant0.matmul_kernel --------------------------
	.section	.nv.constant0.matmul_kernel,"a",@progbits
	.sectionflags	@""
	.align	4
.nv.constant0.matmul_kernel:
	.zero		432


//--------------------- .text.matmul_kernel       --------------------------
	.section	.text.matmul_kernel,"ax",@progbits
	.sectioninfo	@"SHI_REGISTERS=255"
	.align	128
        .global         matmul_kernel
        .type           matmul_kernel,@function
        .size           matmul_kernel,(.L_x_5 - matmul_kernel)
        .other          matmul_kernel,@"STO_CUDA_ENTRY STV_DEFAULT"
matmul_kernel:
.text.matmul_kernel:
[----:B------:R-:W-:Y:S02]  /*0000*/  IMAD.MOV.U32 R1, RZ, RZ, c[0x0][0x28] ;  /* 0x00000a00ff017624 */ /* 0x000fe400078e00ff */
[----:B------:R-:W-:Y:S01]  /*0010*/  IMAD.MOV.U32 R6, RZ, RZ, 0x3f ;  /* 0x0000003fff067424 */ /* 0x000fe200078e00ff */
[----:B------:R-:W0:Y:S01]  /*0020*/  S2R R5, SR_CTAID.X ;  /* 0x0000000000057919 */ /* 0x000e220000002500 */
[----:B------:R-:W-:Y:S02]  /*0030*/  ULDC UR4, c[0x0][0x180] ;  /* 0x0000600000047ab9 */ /* 0x000fe40000000800 */
[----:B------:R-:W-:Y:S01]  /*0040*/  ULDC.64 UR6, c[0x0][0x118] ;  /* 0x0000460000067ab9 */ /* 0x000fe20000000a00 */
[----:B------:R-:W-:Y:S01]  /*0050*/  IADD3 R0, R6, c[0x0][0x17c], RZ ;  /* 0x00005f0006007a10 */ /* 0x000fe20007ffe0ff */
[----:B------:R-:W1:Y:S03]  /*0060*/  S2R R18, SR_TID.X ;  /* 0x0000000000127919 */ /* 0x000e660000002100 */
[----:B------:R-:W-:-:S04]  /*0070*/  SHF.R.S32.HI R3, RZ, 0x1f, R0 ;  /* 0x0000001fff037819 */ /* 0x000fc80000011400 */
[----:B------:R-:W-:-:S04]  /*0080*/  LEA.HI R3, R3, R0, RZ, 0x6 ;  /* 0x0000000003037211 */ /* 0x000fc800078f30ff */
[----:B------:R-:W-:-:S05]  /*0090*/  SHF.R.S32.HI R3, RZ, 0x6, R3 ;  /* 0x00000006ff037819 */ /* 0x000fca0000011403 */
[----:B------:R-:W-:Y:S01]  /*00a0*/  IMAD.SHL.U32 R4, R3, 0x8, RZ ;  /* 0x0000000803047824 */ /* 0x000fe200078e00ff */
[----:B0-----:R-:W-:-:S04]  /*00b0*/  IABS R10, R5 ;  /* 0x00000005000a7213 */ /* 0x001fc80000000000 */
[-C--:B------:R-:W-:Y:S02]  /*00c0*/  IABS R7, R4.reuse ;  /* 0x0000000400077213 */ /* 0x080fe40000000000 */
[----:B------:R-:W-:Y:S02]  /*00d0*/  IABS R11, R4 ;  /* 0x00000004000b7213 */ /* 0x000fe40000000000 */
[----:B------:R-:W0:Y:S01]  /*00e0*/  I2F.RP R0, R7 ;  /* 0x0000000700007306 */ /* 0x000e220000209400 */
[C---:B-1----:R-:W-:Y:S02]  /*00f0*/  LOP3.LUT R16, R18.reuse, 0x3f, RZ, 0xc0, !PT ;  /* 0x0000003f12107812 */ /* 0x042fe400078ec0ff */
[----:B------:R-:W-:-:S05]  /*0100*/  LOP3.LUT R20, R18, 0x40, RZ, 0xc0, !PT ;  /* 0x0000004012147812 */ /* 0x000fca00078ec0ff */
[----:B0-----:R-:W0:Y:S02]  /*0110*/  MUFU.RCP R0, R0 ;  /* 0x0000000000007308 */ /* 0x001e240000001000 */
[----:B0-----:R-:W-:Y:S01]  /*0120*/  IADD3 R2, R0, 0xffffffe, RZ ;  /* 0x0ffffffe00027810 */ /* 0x001fe20007ffe0ff */
[----:B------:R-:W-:-:S05]  /*0130*/  IMAD.MOV R0, RZ, RZ, -R11 ;  /* 0x000000ffff007224 */ /* 0x000fca00078e0a0b */
[----:B------:R0:W1:Y:S02]  /*0140*/  F2I.FTZ.U32.TRUNC.NTZ R3, R2 ;  /* 0x0000000200037305 */ /* 0x000064000021f000 */
[----:B0-----:R-:W-:Y:S02]  /*0150*/  IMAD.MOV.U32 R2, RZ, RZ, RZ ;  /* 0x000000ffff027224 */ /* 0x001fe400078e00ff */
[----:B-1----:R-:W-:-:S04]  /*0160*/  IMAD.MOV R8, RZ, RZ, -R3 ;  /* 0x000000ffff087224 */ /* 0x002fc800078e0a03 */
[----:B------:R-:W-:Y:S02]  /*0170*/  IMAD R9, R8, R7, RZ ;  /* 0x0000000708097224 */ /* 0x000fe400078e02ff */
[----:B------:R-:W-:Y:S02]  /*0180*/  IMAD.MOV.U32 R8, RZ, RZ, R10 ;  /* 0x000000ffff087224 */ /* 0x000fe400078e000a */
[----:B------:R-:W-:-:S06]  /*0190*/  IMAD.HI.U32 R3, R3, R9, R2 ;  /* 0x0000000903037227 */ /* 0x000fcc00078e0002 */
[----:B------:R-:W-:-:S04]  /*01a0*/  IMAD.HI.U32 R3, R3, R8, RZ ;  /* 0x0000000803037227 */ /* 0x000fc800078e00ff */
[----:B------:R-:W-:-:S05]  /*01b0*/  IMAD R0, R3, R0, R8 ;  /* 0x0000000003007224 */ /* 0x000fca00078e0208 */
[----:B------:R-:W-:-:S13]  /*01c0*/  ISETP.GT.U32.AND P1, PT, R7, R0, PT ;  /* 0x000000000700720c */ /* 0x000fda0003f24070 */
[----:B------:R-:W-:Y:S01]  /*01d0*/  @!P1 IMAD.IADD R0, R0, 0x1, -R7 ;  /* 0x0000000100009824 */ /* 0x000fe200078e0a07 */
[----:B------:R-:W-:Y:S02]  /*01e0*/  @!P1 IADD3 R3, R3, 0x1, RZ ;  /* 0x0000000103039810 */ /* 0x000fe40007ffe0ff */
[----:B------:R-:W-:Y:S02]  /*01f0*/  ISETP.NE.AND P1, PT, R4, RZ, PT ;  /* 0x000000ff0400720c */ /* 0x000fe40003f25270 */
[----:B------:R-:W-:Y:S02]  /*0200*/  ISETP.GE.U32.AND P0, PT, R0, R7, PT ;  /* 0x000000070000720c */ /* 0x000fe40003f06070 */
[----:B------:R-:W-:-:S04]  /*0210*/  LOP3.LUT R0, R5, R4, RZ, 0x3c, !PT ;  /* 0x0000000405007212 */ /* 0x000fc800078e3cff */
[----:B------:R-:W-:Y:S02]  /*0220*/  ISETP.GE.AND P2, PT, R0, RZ, PT ;  /* 0x000000ff0000720c */ /* 0x000fe40003f46270 */
[----:B------:R-:W-:-:S05]  /*0230*/  IADD3 R0, R6, c[0x0][0x178], RZ ;  /* 0x00005e0006007a10 */ /* 0x000fca0007ffe0ff */
[----:B------:R-:W-:-:S05]  /*0240*/  @P0 IADD3 R3, R3, 0x1, RZ ;  /* 0x0000000103030810 */ /* 0x000fca0007ffe0ff */
[----:B------:R-:W-:Y:S01]  /*0250*/  IMAD.MOV.U32 R2, RZ, RZ, R3 ;  /* 0x000000ffff027224 */ /* 0x000fe200078e0003 */
[----:B------:R-:W-:-:S03]  /*0260*/  SHF.R.S32.HI R3, RZ, 0x1f, R0 ;  /* 0x0000001fff037819 */ /* 0x000fc60000011400 */
[----:B------:R-:W-:Y:S01]  /*0270*/  @!P2 IMAD.MOV R2, RZ, RZ, -R2 ;  /* 0x000000ffff02a224 */ /* 0x000fe200078e0a02 */
[----:B------:R-:W-:Y:S02]  /*0280*/  @!P1 LOP3.LUT R2, RZ, R4, RZ, 0x33, !PT ;  /* 0x00000004ff029212 */ /* 0x000fe400078e33ff */
[----:B------:R-:W-:-:S03]  /*0290*/  LEA.HI R3, R3, R0, RZ, 0x6 ;  /* 0x0000000003037211 */ /* 0x000fc600078f30ff */
[----:B------:R-:W-:Y:S02]  /*02a0*/  IMAD.SHL.U32 R187, R2, 0x8, RZ ;  /* 0x0000000802bb7824 */ /* 0x000fe400078e00ff */
[----:B------:R-:W-:-:S03]  /*02b0*/  IMAD.MOV R2, RZ, RZ, -R2 ;  /* 0x000000ffff027224 */ /* 0x000fc600078e0a02 */
[----:B------:R-:W-:Y:S01]  /*02c0*/  LEA.HI.SX32 R3, R3, -R187, 0x1a ;  /* 0x800000bb03037211 */ /* 0x000fe200078fd2ff */
[----:B------:R-:W-:-:S03]  /*02d0*/  IMAD R4, R4, R2, R5 ;  /* 0x0000000204047224 */ /* 0x000fc600078e0205 */
[----:B------:R-:W-:Y:S02]  /*02e0*/  IMNMX R11, R3, 0x8, PT ;  /* 0x00000008030b7817 */ /* 0x000fe40003800200 */
[----:B------:R-:W-:Y:S02]  /*02f0*/  IABS R9, R4 ;  /* 0x0000000400097213 */ /* 0x000fe40000000000 */
[----:B------:R-:W-:-:S04]  /*0300*/  IABS R7, R11 ;  /* 0x0000000b00077213 */ /* 0x000fc80000000000 */
[----:B------:R-:W0:Y:S08]  /*0310*/  I2F.RP R0, R7 ;  /* 0x0000000700007306 */ /* 0x000e300000209400 */
[----:B0-----:R-:W0:Y:S02]  /*0320*/  MUFU.RCP R0, R0 ;  /* 0x0000000000007308 */ /* 0x001e240000001000 */
[----:B0-----:R-:W-:-:S06]  /*0330*/  IADD3 R3, R0, 0xffffffe, RZ ;  /* 0x0ffffffe00037810 */ /* 0x001fcc0007ffe0ff */
[----:B------:R-:W0:Y:S02]  /*0340*/  F2I.FTZ.U32.TRUNC.NTZ R3, R3 ;  /* 0x0000000300037305 */ /* 0x000e24000021f000 */
[----:B0-----:R-:W-:-:S04]  /*0350*/  IMAD.MOV R6, RZ, RZ, -R3 ;  /* 0x000000ffff067224 */ /* 0x001fc800078e0a03 */
[----:B------:R-:W-:Y:S01]  /*0360*/  IMAD.MOV.U32 R2, RZ, RZ, R6 ;  /* 0x000000ffff027224 */ /* 0x000fe200078e0006 */
[----:B------:R-:W-:-:S03]  /*0370*/  IABS R6, R11 ;  /* 0x0000000b00067213 */ /* 0x000fc60000000000 */
[----:B------:R-:W-:Y:S02]  /*0380*/  IMAD R5, R2, R7, RZ ;  /* 0x0000000702057224 */ /* 0x000fe400078e02ff */
[----:B------:R-:W-:Y:S02]  /*0390*/  IMAD.MOV.U32 R2, RZ, RZ, RZ ;  /* 0x000000ffff027224 */ /* 0x000fe400078e00ff */
[----:B------:R-:W-:Y:S02]  /*03a0*/  IMAD.MOV R0, RZ, RZ, -R6 ;  /* 0x000000ffff007224 */ /* 0x000fe400078e0a06 */
[----:B------:R-:W-:Y:S01]  /*03b0*/  IMAD.HI.U32 R2, R3, R5, R2 ;  /* 0x0000000503027227 */ /* 0x000fe200078e0002 */
[----:B------:R-:W-:-:S05]  /*03c0*/  SHF.R.U32.HI R3, RZ, 0x6, R18 ;  /* 0x00000006ff037819 */ /* 0x000fca0000011612 */
        /* <DEDUP_REMOVED lines=8> */
[----:B------:R-:W-:-:S07]  /*0450*/  ISETP.GE.AND P2, PT, R0, RZ, PT ;  /* 0x000000ff0000720c */ /* 0x000fce0003f46270 */
[----:B------:R-:W-:-:S06]  /*0460*/  @P0 IADD3 R2, R2, 0x1, RZ ;  /* 0x0000000102020810 */ /* 0x000fcc0007ffe0ff */
[----:B------:R-:W-:Y:S01]  /*0470*/  @!P2 IMAD.MOV R2, RZ, RZ, -R2 ;  /* 0x000000ffff02a224 */ /* 0x000fe200078e0a02 */
[----:B------:R-:W-:-:S05]  /*0480*/  @!P1 LOP3.LUT R2, RZ, R11, RZ, 0x33, !PT ;  /* 0x0000000bff029212 */ /* 0x000fca00078e33ff */
[----:B------:R-:W-:-:S04]  /*0490*/  IMAD.MOV R0, RZ, RZ, -R2 ;  /* 0x000000ffff007224 */ /* 0x000fc800078e0a02 */
[----:B------:R-:W-:Y:S02]  /*04a0*/  IMAD R0, R11, R0, R4 ;  /* 0x000000000b007224 */ /* 0x000fe400078e0204 */
[----:B------:R-:W-:Y:S02]  /*04b0*/  IMAD.MOV.U32 R11, RZ, RZ, c[0x0][0x180] ;  /* 0x00006000ff0b7624 */ /* 0x000fe400078e00ff */
[----:B------:R-:W-:Y:S01]  /*04c0*/  IMAD.IADD R187, R187, 0x1, R0 ;  /* 0x00000001bbbb7824 */ /* 0x000fe200078e0200 */
[----:B------:R-:W-:Y:S01]  /*04d0*/  SGXT.U32 R0, R3, 0x1 ;  /* 0x000000010300781a */ /* 0x000fe20000000000 */
[----:B------:R-:W-:Y:S01]  /*04e0*/  IMAD.SHL.U32 R3, R2, 0x40, RZ ;  /* 0x0000004002037824 */ /* 0x000fe200078e00ff */
[----:B------:R-:W-:Y:S01]  /*04f0*/  IADD3 R11, R11, 0x3f, RZ ;  /* 0x0000003f0b0b7810 */ /* 0x000fe20007ffe0ff */
[----:B------:R-:W-:Y:S01]  /*0500*/  IMAD R187, R187, 0x40, R16 ;  /* 0x00000040bbbb7824 */ /* 0x000fe200078e0210 */
[----:B------:R-:W-:Y:S02]  /*0510*/  LOP3.LUT R218, R0, 0x2, RZ, 0xfc, !PT ;  /* 0x0000000200da7812 */ /* 0x000fe400078efcff */
[----:B------:R-:W-:-:S02]  /*0520*/  ISETP.GT.AND P0, PT, R11, 0x3f, PT ;  /* 0x0000003f0b00780c */ /* 0x000fc40003f04270 */
[C---:B------:R-:W-:Y:S02]  /*0530*/  LOP3.LUT R217, R0.reuse, 0x4, RZ, 0xfc, !PT ;  /* 0x0000000400d97812 */ /* 0x040fe400078efcff */
[C---:B------:R-:W-:Y:S02]  /*0540*/  LOP3.LUT R216, R0.reuse, 0x6, RZ, 0xfc, !PT ;  /* 0x0000000600d87812 */ /* 0x040fe400078efcff */
[C---:B------:R-:W-:Y:S02]  /*0550*/  LOP3.LUT R215, R0.reuse, 0x8, RZ, 0xfc, !PT ;  /* 0x0000000800d77812 */ /* 0x040fe400078efcff */
[C---:B------:R-:W-:Y:S02]  /*0560*/  LOP3.LUT R214, R0.reuse, 0xa, RZ, 0xfc, !PT ;  /* 0x0000000a00d67812 */ /* 0x040fe400078efcff */
[C---:B------:R-:W-:Y:S02]  /*0570*/  LOP3.LUT R213, R0.reuse, 0xc, RZ, 0xfc, !PT ;  /* 0x0000000c00d57812 */ /* 0x040fe400078efcff */
[----:B------:R-:W-:-:S02]  /*0580*/  LOP3.LUT R212, R0, 0xe, RZ, 0xfc, !PT ;  /* 0x0000000e00d47812 */ /* 0x000fc400078efcff */
        /* <DEDUP_REMOVED lines=24> */
[C---:B------:R-:W-:Y:S02]  /*0710*/  LOP3.LUT R186, R3.reuse, R0, RZ, 0xfc, !PT ;  /* 0x0000000003ba7212 */ /* 0x040fe400078efcff */
[C-C-:B------:R-:W-:Y:S02]  /*0720*/  LOP3.LUT R185, R3.reuse, 0x2, R0.reuse, 0xfe, !PT ;  /* 0x0000000203b97812 */ /* 0x140fe400078efe00 */
[C-C-:B------:R-:W-:Y:S02]  /*0730*/  LOP3.LUT R184, R3.reuse, 0x4, R0.reuse, 0xfe, !PT ;  /* 0x0000000403b87812 */ /* 0x140fe400078efe00 */
[C-C-:B------:R-:W-:Y:S02]  /*0740*/  LOP3.LUT R183, R3.reuse, 0x6, R0.reuse, 0xfe, !PT ;  /* 0x0000000603b77812 */ /* 0x140fe400078efe00 */
[C-C-:B------:R-:W-:Y:S02]  /*0750*/  LOP3.LUT R182, R3.reuse, 0x8, R0.reuse, 0xfe, !PT ;  /* 0x0000000803b67812 */ /* 0x140fe400078efe00 */
[----:B------:R-:W-:-:S02]  /*0760*/  LOP3.LUT R181, R3, 0xa, R0, 0xfe, !PT ;  /* 0x0000000a03b57812 */ /* 0x000fc400078efe00 */
[C-C-:B------:R-:W-:Y:S02]  /*0770*/  LOP3.LUT R180, R3.reuse, 0xc, R0.reuse, 0xfe, !PT ;  /* 0x0000000c03b47812 */ /* 0x140fe400078efe00 */
        /* <DEDUP_REMOVED lines=24> */
[----:B------:R-:W-:Y:S01]  /*0900*/  LOP3.LUT R156, R3, 0x3e, R0, 0xfe, !PT ;  /* 0x0000003e039c7812 */ /* 0x000fe200078efe00 */
[----:B------:R-:W-:Y:S05]  /*0910*/  @P0 BRA `(.L_x_0) ;  /* 0x000000b000000947 */ /* 0x000fea0003800000 */
[----:B------:R-:W-:Y:S01]  /*0920*/  IMAD.SHL.U32 R154, R18, 0x20, RZ ;  /* 0x00000020129a7824 */ /* 0x000fe200078e00ff */
[----:B------:R-:W-:Y:S01]  /*0930*/  CS2R R112, SRZ ;  /* 0x0000000000707805 */ /* 0x000fe2000001ff00 */
[----:B------:R-:W-:Y:S01]  /*0940*/  CS2R R8, SRZ ;  /* 0x0000000000087805 */ /* 0x000fe2000001ff00 */
[----:B------:R-:W-:Y:S01]  /*0950*/  CS2R R92, SRZ ;  /* 0x00000000005c7805 */ /* 0x000fe2000001ff00 */
[----:B------:R-:W-:Y:S01]  /*0960*/  CS2R R6, SRZ ;  /* 0x0000000000067805 */ /* 0x000fe2000001ff00 */
[----:B------:R-:W-:Y:S01]  /*0970*/  CS2R R114, SRZ ;  /* 0x0000000000727805 */ /* 0x000fe2000001ff00 */
[----:B------:R-:W-:Y:S01]  /*0980*/  CS2R R4, SRZ ;  /* 0x0000000000047805 */ /* 0x000fe2000001ff00 */
[----:B------:R-:W-:Y:S01]  /*0990*/  CS2R R94, SRZ ;  /* 0x00000000005e7805 */ /* 0x000fe2000001ff00 */
[----:B------:R-:W-:Y:S01]  /*09a0*/  CS2R R2, SRZ ;  /* 0x0000000000027805 */ /* 0x000fe2000001ff00 */
[----:B------:R-:W-:Y:S01]  /*09b0*/  LOP3.LUT R220, R154, 0x400, RZ, 0xc0, !PT ;  /* 0x000004009adc7812 */ /* 0x000fe200078ec0ff */
[----:B------:R-:W-:Y:S05]  /*09c0*/  BRA `(.L_x_1) ;  /* 0x0000417000007947 */ /* 0x000fea0003800000 */
.L_x_0:
[----:B------:R-:W-:Y:S01]  /*09d0*/  IABS R4, c[0x0][0x17c] ;  /* 0x00005f0000047a13 */ /* 0x000fe20000000000 */
[----:B------:R-:W-:Y:S01]  /*09e0*/  IMAD.SHL.U32 R154, R18, 0x20, RZ ;  /* 0x00000020129a7824 */ /* 0x000fe200078e00ff */
[----:B------:R-:W-:Y:S01]  /*09f0*/  IABS R5, c[0x0][0x178] ;  /* 0x00005e0000057a13 */ /* 0x000fe20000000000 */
[----:B------:R-:W-:Y:S01]  /*0a00*/  IMAD R252, R0, c[0x0][0x188], RZ ;  /* 0x0000620000fc7a24 */ /* 0x000fe200078e02ff */
[----:B------:R-:W0:Y:S01]  /*0a10*/  I2F.RP R8, R4 ;  /* 0x0000000400087306 */ /* 0x000e220000209400 */
[----:B------:R-:W-:Y:S01]  /*0a20*/  IABS R15, R158 ;  /* 0x0000009e000f7213 */ /* 0x000fe20000000000 */
[----:B------:R-:W-:Y:S01]  /*0a30*/  IMAD R251, R188, c[0x0][0x188], RZ ;  /* 0x00006200bcfb7a24 */ /* 0x000fe200078e02ff */
[----:B------:R-:W-:Y:S01]  /*0a40*/  IABS R21, R161 ;  /* 0x000000a100157213 */ /* 0x000fe20000000000 */
[----:B------:R-:W-:Y:S01]  /*0a50*/  IMAD R250, R189, c[0x0][0x188], RZ ;  /* 0x00006200bdfa7a24 */ /* 0x000fe200078e02ff */
[----:B------:R-:W-:Y:S01]  /*0a60*/  IABS R25, R163 ;  /* 0x000000a300197213 */ /* 0x000fe20000000000 */
[----:B------:R-:W-:Y:S01]  /*0a70*/  IMAD R249, R190, c[0x0][0x188], RZ ;  /* 0x00006200bef97a24 */ /* 0x000fe200078e02ff */
[----:B------:R-:W-:Y:S01]  /*0a80*/  IABS R12, R155 ;  /* 0x0000009b000c7213 */ /* 0x000fe20000000000 */
[----:B------:R-:W1:Y:S01]  /*0a90*/  I2F.RP R9, R5 ;  /* 0x0000000500097306 */ /* 0x000e620000209400 */
[----:B------:R-:W-:Y:S01]  /*0aa0*/  IABS R31, R166 ;  /* 0x000000a6001f7213 */ /* 0x000fe20000000000 */
[----:B------:R-:W-:Y:S01]  /*0ab0*/  IMAD R248, R191, c[0x0][0x188], RZ ;  /* 0x00006200bff87a24 */ /* 0x000fe200078e02ff */
[----:B------:R-:W-:Y:S01]  /*0ac0*/  IABS R14, R157 ;  /* 0x0000009d000e7213 */ /* 0x000fe20000000000 */
[----:B------:R-:W-:Y:S01]  /*0ad0*/  IMAD R247, R192, c[0x0][0x188], RZ ;  /* 0x00006200c0f77a24 */ /* 0x000fe200078e02ff */
[----:B------:R-:W-:Y:S01]  /*0ae0*/  IABS R19, R160 ;  /* 0x000000a000137213 */ /* 0x000fe20000000000 */
[----:B------:R-:W-:Y:S01]  /*0af0*/  IMAD R246, R193, c[0x0][0x188], RZ ;  /* 0x00006200c1f67a24 */ /* 0x000fe200078e02ff */
[----:B------:R-:W-:Y:S01]  /*0b00*/  IABS R35, R168 ;  /* 0x000000a800237213 */ /* 0x000fe20000000000 */
[----:B0-----:R-:W0:Y:S01]  /*0b10*/  MUFU.RCP R8, R8 ;  /* 0x0000000800087308 */ /* 0x001e220000001000 */
[----:B------:R-:W-:Y:S01]  /*0b20*/  IABS R23, R162 ;  /* 0x000000a200177213 */ /* 0x000fe20000000000 */
[----:B------:R-:W-:Y:S01]  /*0b30*/  IMAD R245, R194, c[0x0][0x188], RZ ;  /* 0x00006200c2f57a24 */ /* 0x000fe200078e02ff */
[----:B------:R-:W-:Y:S01]  /*0b40*/  IABS R41, R171 ;  /* 0x000000ab00297213 */ /* 0x000fe20000000000 */
[----:B------:R-:W-:Y:S01]  /*0b50*/  IMAD R244, R195, c[0x0][0x188], RZ ;  /* 0x00006200c3f47a24 */ /* 0x000fe200078e02ff */
[----:B------:R-:W-:Y:S01]  /*0b60*/  IABS R29, R165 ;  /* 0x000000a5001d7213 */ /* 0x000fe20000000000 */
[----:B------:R-:W-:Y:S01]  /*0b70*/  IMAD R243, R196, c[0x0][0x188], RZ ;  /* 0x00006200c4f37a24 */ /* 0x000fe200078e02ff */
[----:B------:R-:W-:Y:S01]  /*0b80*/  IABS R45, R173 ;  /* 0x000000ad002d7213 */ /* 0x000fe20000000000 */
[----:B-1----:R-:W1:Y:S01]  /*0b90*/  MUFU.RCP R9, R9 ;  /* 0x0000000900097308 */ /* 0x002e620000001000 */
[----:B------:R-:W-:Y:S01]  /*0ba0*/  IABS R33, R167 ;  /* 0x000000a700217213 */ /* 0x000fe20000000000 */
[----:B------:R-:W-:Y:S01]  /*0bb0*/  IMAD R242, R197, c[0x0][0x188], RZ ;  /* 0x00006200c5f27a24 */ /* 0x000fe200078e02ff */
[----:B------:R-:W-:Y:S01]  /*0bc0*/  IABS R39, R170 ;  /* 0x000000aa00277213 */ /* 0x000fe20000000000 */
[----:B------:R-:W-:Y:S01]  /*0bd0*/  IMAD R241, R198, c[0x0][0x188], RZ ;  /* 0x00006200c6f17a24 */ /* 0x000fe200078e02ff */
[----:B------:R-:W-:Y:S01]  /*0be0*/  IABS R51, R176 ;  /* 0x000000b000337213 */ /* 0x000fe20000000000 */
[----:B------:R-:W-:Y:S01]  /*0bf0*/  IMAD R240, R199, c[0x0][0x188], RZ ;  /* 0x00006200c7f07a24 */ /* 0x000fe200078e02ff */
[----:B------:R-:W-:Y:S01]  /*0c00*/  IABS R43, R172 ;  /* 0x000000ac002b7213 */ /* 0x000fe20000000000 */
[----:B------:R-:W-:Y:S01]  /*0c10*/  IMAD R239, R200, c[0x0][0x188], RZ ;  /* 0x00006200c8ef7a24 */ /* 0x000fe200078e02ff */
[----:B0-----:R-:W-:Y:S01]  /*0c20*/  IADD3 R2, R8, 0xffffffe, RZ ;  /* 0x0ffffffe08027810 */ /* 0x001fe20007ffe0ff */
[----:B------:R-:W-:Y:S01]  /*0c30*/  IMAD R238, R201, c[0x0][0x188], RZ ;  /* 0x00006200c9ee7a24 */ /* 0x000fe200078e02ff */
[----:B------:R-:W-:Y:S01]  /*0c40*/  IABS R55, R178 ;  /* 0x000000b200377213 */ /* 0x000fe20000000000 */
[----:B------:R-:W-:Y:S01]  /*0c50*/  IMAD R237, R202, c[0x0][0x188], RZ ;  /* 0x00006200caed7a24 */ /* 0x000fe200078e02ff */
[----:B------:R0:W2:Y:S01]  /*0c60*/  F2I.FTZ.U32.TRUNC.NTZ R3, R2 ;  /* 0x0000000200037305 */ /* 0x0000a2000021f000 */
[----:B------:R-:W-:Y:S01]  /*0c70*/  IABS R49, R175 ;  /* 0x000000af00317213 */ /* 0x000fe20000000000 */
[----:B------:R-:W-:Y:S01]  /*0c80*/  IMAD R236, R203, c[0x0][0x188], RZ ;  /* 0x00006200cbec7a24 */ /* 0x000fe200078e02ff */
[----:B-1----:R-:W-:Y:S01]  /*0c90*/  IADD3 R6, R9, 0xffffffe, RZ ;  /* 0x0ffffffe09067810 */ /* 0x002fe20007ffe0ff */
[----:B------:R-:W-:Y:S01]  /*0ca0*/  IMAD R235, R204, c[0x0][0x188], RZ ;  /* 0x00006200cceb7a24 */ /* 0x000fe200078e02ff */
[----:B------:R-:W-:Y:S01]  /*0cb0*/  IABS R9, R156 ;  /* 0x0000009c00097213 */ /* 0x000fe20000000000 */
[----:B------:R-:W-:Y:S01]  /*0cc0*/  IMAD R234, R205, c[0x0][0x188], RZ ;  /* 0x00006200cdea7a24 */ /* 0x000fe200078e02ff */
[----:B------:R-:W-:Y:S01]  /*0cd0*/  IABS R61, R181 ;  /* 0x000000b5003d7213 */ /* 0x000fe20000000000 */
[----:B------:R-:W1:Y:S01]  /*0ce0*/  F2I.FTZ.U32.TRUNC.NTZ R7, R6 ;  /* 0x0000000600077305 */ /* 0x000e62000021f000 */
[----:B0-----:R-:W-:Y:S01]  /*0cf0*/  IMAD.MOV.U32 R2, RZ, RZ, RZ ;  /* 0x000000ffff027224 */ /* 0x001fe200078e00ff */
[----:B------:R-:W-:Y:S01]  /*0d00*/  IABS R53, R177 ;  /* 0x000000b100357213 */ /* 0x000fe20000000000 */
[----:B------:R-:W-:Y:S01]  /*0d10*/  IMAD R233, R206, c[0x0][0x188], RZ ;  /* 0x00006200cee97a24 */ /* 0x000fe200078e02ff */
[----:B------:R-:W-:Y:S01]  /*0d20*/  IABS R71, R186 ;  /* 0x000000ba00477213 */ /* 0x000fe20000000000 */
[----:B------:R-:W-:Y:S01]  /*0d30*/  IMAD R232, R207, c[0x0][0x188], RZ ;  /* 0x00006200cfe87a24 */ /* 0x000fe200078e02ff */
[----:B------:R-:W-:Y:S01]  /*0d40*/  IABS R17, R159 ;  /* 0x0000009f00117213 */ /* 0x000fe20000000000 */
[----:B------:R-:W-:Y:S01]  /*0d50*/  IMAD R231, R208, c[0x0][0x188], RZ ;  /* 0x00006200d0e77a24 */ /* 0x000fe200078e02ff */
[----:B------:R-:W-:Y:S01]  /*0d60*/  IABS R27, R164 ;  /* 0x000000a4001b7213 */ /* 0x000fe20000000000 */
[----:B--2---:R-:W-:Y:S01]  /*0d70*/  IMAD.MOV R13, RZ, RZ, -R3 ;  /* 0x000000ffff0d7224 */ /* 0x004fe200078e0a03 */
[----:B------:R-:W-:Y:S01]  /*0d80*/  IABS R37, R169 ;  /* 0x000000a900257213 */ /* 0x000fe20000000000 */
[----:B------:R-:W-:Y:S01]  /*0d90*/  IMAD R230, R209, c[0x0][0x188], RZ ;  /* 0x00006200d1e67a24 */ /* 0x000fe200078e02ff */
[----:B------:R-:W-:Y:S01]  /*0da0*/  IABS R47, R174 ;  /* 0x000000ae002f7213 */ /* 0x000fe20000000000 */
[----:B------:R-:W-:Y:S01]  /*0db0*/  IMAD R13, R13, R4, RZ ;  /* 0x000000040d0d7224 */ /* 0x000fe200078e02ff */
[----:B------:R-:W-:Y:S01]  /*0dc0*/  IABS R59, R180 ;  /* 0x000000b4003b7213 */ /* 0x000fe20000000000 */
[----:B------:R-:W-:Y:S01]  /*0dd0*/  IMAD R229, R210, c[0x0][0x188], RZ ;  /* 0x00006200d2e57a24 */ /* 0x000fe200078e02ff */
[----:B------:R-:W-:Y:S01]  /*0de0*/  IABS R65, R183 ;  /* 0x000000b700417213 */ /* 0x000fe20000000000 */
[----:B-1----:R-:W-:Y:S01]  /*0df0*/  IMAD.MOV R6, RZ, RZ, -R7 ;  /* 0x000000ffff067224 */ /* 0x002fe200078e0a07 */
[----:B------:R-:W-:Y:S01]  /*0e00*/  IABS R57, R179 ;  /* 0x000000b300397213 */ /* 0x000fe20000000000 */
[----:B------:R-:W-:Y:S01]  /*0e10*/  IMAD.HI.U32 R3, R3, R13, R2 ;  /* 0x0000000d03037227 */ /* 0x000fe200078e0002 */
[----:B------:R-:W-:Y:S01]  /*0e20*/  SHF.R.S32.HI R2, RZ, 0x1f, R11 ;  /* 0x0000001fff027819 */ /* 0x000fe2000001140b */
[----:B------:R-:W-:Y:S01]  /*0e30*/  CS2R R112, SRZ ;  /* 0x0000000000707805 */ /* 0x000fe2000001ff00 */
[----:B------:R-:W-:Y:S01]  /*0e40*/  IABS R63, R182 ;  /* 0x000000b6003f7213 */ /* 0x000fe20000000000 */
[----:B------:R-:W-:Y:S01]  /*0e50*/  IMAD R13, R6, R5, RZ ;  /* 0x00000005060d7224 */ /* 0x000fe200078e02ff */
[----:B------:R-:W-:Y:S01]  /*0e60*/  LEA.HI R11, R2, R11, RZ, 0x6 ;  /* 0x0000000b020b7211 */ /* 0x000fe200078f30ff */
[----:B------:R-:W-:Y:S01]  /*0e70*/  IMAD.MOV.U32 R6, RZ, RZ, RZ ;  /* 0x000000ffff067224 */ /* 0x000fe200078e00ff */
[----:B------:R-:W-:Y:S01]  /*0e80*/  IABS R67, R184 ;  /* 0x000000b800437213 */ /* 0x000fe20000000000 */
[----:B------:R-:W-:Y:S01]  /*0e90*/  IMAD.HI.U32 R8, R3, R9, RZ ;  /* 0x0000000903087227 */ /* 0x000fe200078e00ff */
[----:B------:R-:W-:Y:S01]  /*0ea0*/  IABS R69, R185 ;  /* 0x000000b900457213 */ /* 0x000fe20000000000 */
[----:B------:R-:W-:Y:S01]  /*0eb0*/  CS2R R114, SRZ ;  /* 0x0000000000727805 */ /* 0x000fe2000001ff00 */
[----:B------:R-:W-:Y:S01]  /*0ec0*/  CS2R R116, SRZ ;  /* 0x0000000000747805 */ /* 0x000fe2000001ff00 */
[----:B------:R-:W-:Y:S01]  /*0ed0*/  IMAD.HI.U32 R10, R7, R13, R6 ;  /* 0x0000000d070a7227 */ /* 0x000fe200078e0006 */
[----:B------:R-:W-:Y:S01]  /*0ee0*/  CS2R R118, SRZ ;  /* 0x0000000000767805 */ /* 0x000fe2000001ff00 */
[----:B------:R-:W-:Y:S01]  /*0ef0*/  CS2R R120, SRZ ;  /* 0x0000000000787805 */ /* 0x000fe2000001ff00 */
[----:B------:R-:W-:Y:S01]  /*0f00*/  CS2R R122, SRZ ;  /* 0x00000000007a7805 */ /* 0x000fe2000001ff00 */
[C---:B------:R-:W-:Y:S01]  /*0f10*/  IMAD.HI.U32 R6, R3.reuse, R15, RZ ;  /* 0x0000000f03067227 */ /* 0x040fe200078e00ff */
[----:B------:R-:W-:Y:S01]  /*0f20*/  CS2R R128, SRZ ;  /* 0x0000000000807805 */ /* 0x000fe2000001ff00 */
[----:B------:R-:W-:Y:S01]  /*0f30*/  CS2R R130, SRZ ;  /* 0x0000000000827805 */ /* 0x000fe2000001ff00 */
[----:B------:R-:W-:Y:S01]  /*0f40*/  CS2R R92, SRZ ;  /* 0x00000000005c7805 */ /* 0x000fe2000001ff00 */
[----:B------:R-:W-:Y:S01]  /*0f50*/  IMAD.MOV R6, RZ, RZ, -R6 ;  /* 0x000000ffff067224 */ /* 0x000fe200078e0a06 */
[----:B------:R-:W-:Y:S01]  /*0f60*/  CS2R R94, SRZ ;  /* 0x00000000005e7805 */ /* 0x000fe2000001ff00 */
[C---:B------:R-:W-:Y:S01]  /*0f70*/  IMAD.HI.U32 R2, R3.reuse, R12, RZ ;  /* 0x0000000c03027227 */ /* 0x040fe200078e00ff */
[----:B------:R-:W-:Y:S01]  /*0f80*/  CS2R R96, SRZ ;  /* 0x0000000000607805 */ /* 0x000fe2000001ff00 */
[----:B------:R-:W-:Y:S01]  /*0f90*/  CS2R R98, SRZ ;  /* 0x0000000000627805 */ /* 0x000fe2000001ff00 */
[----:B------:R-:W-:Y:S01]  /*0fa0*/  CS2R R104, SRZ ;  /* 0x0000000000687805 */ /* 0x000fe2000001ff00 */
[C---:B------:R-:W-:Y:S01]  /*0fb0*/  IMAD R15, R4.reuse, R6, R15 ;  /* 0x00000006040f7224 */ /* 0x040fe200078e020f */
[----:B------:R-:W-:Y:S01]  /*0fc0*/  CS2R R106, SRZ ;  /* 0x00000000006a7805 */ /* 0x000fe2000001ff00 */
[----:B------:R-:W-:Y:S01]  /*0fd0*/  IMAD.HI.U32 R6, R3, R21, RZ ;  /* 0x0000001503067227 */ /* 0x000fe200078e00ff */
[----:B------:R-:W-:Y:S01]  /*0fe0*/  CS2R R108, SRZ ;  /* 0x00000000006c7805 */ /* 0x000fe2000001ff00 */
[----:B------:R-:W-:Y:S01]  /*0ff0*/  CS2R R110, SRZ ;  /* 0x00000000006e7805 */ /* 0x000fe2000001ff00 */
[----:B------:R-:W-:Y:S01]  /*1000*/  ISETP.GT.U32.AND P5, PT, R4, R15, PT ;  /* 0x0000000f0400720c */ /* 0x000fe20003fa4070 */
[----:B------:R-:W-:Y:S01]  /*1010*/  IMAD.MOV R6, RZ, RZ, -R6 ;  /* 0x000000ffff067224 */ /* 0x000fe200078e0a06 */
[----:B------:R-:W-:Y:S01]  /*1020*/  LOP3.LUT R220, R154, 0x400, RZ, 0xc0, !PT ;  /* 0x000004009adc7812 */ /* 0x000fe200078ec0ff */
[----:B------:R-:W-:Y:S01]  /*1030*/  IMAD.MOV R8, RZ, RZ, -R8 ;  /* 0x000000ffff087224 */ /* 0x000fe200078e0a08 */
[----:B------:R-:W-:Y:S01]  /*1040*/  SHF.R.S32.HI R11, RZ, 0x6, R11 ;  /* 0x00000006ff0b7819 */ /* 0x000fe2000001140b */
[----:B------:R-:W-:-:S02]  /*1050*/  IMAD R21, R4, R6, R21 ;  /* 0x0000000604157224 */ /* 0x000fc400078e0215 */
[----:B------:R-:W-:-:S04]  /*1060*/  IMAD.HI.U32 R6, R3, R25, RZ ;  /* 0x0000001903067227 */ /* 0x000fc800078e00ff */
[----:B------:R-:W-:Y:S02]  /*1070*/  IMAD.MOV R6, RZ, RZ, -R6 ;  /* 0x000000ffff067224 */ /* 0x000fe400078e0a06 */
[----:B------:R-:W-:Y:S02]  /*1080*/  IMAD.MOV R13, RZ, RZ, -R2 ;  /* 0x000000ffff0d7224 */ /* 0x000fe400078e0a02 */
[----:B------:R-:W-:Y:S02]  /*1090*/  IMAD R25, R4, R6, R25 ;  /* 0x0000000604197224 */ /* 0x000fe400078e0219 */
[----:B------:R-:W-:-:S04]  /*10a0*/  IMAD.HI.U32 R6, R3, R31, RZ ;  /* 0x0000001f03067227 */ /* 0x000fc800078e00ff */
[----:B------:R-:W-:-:S04]  /*10b0*/  IMAD.HI.U32 R2, R3, R14, RZ ;  /* 0x0000000e03027227 */ /* 0x000fc800078e00ff */
[C---:B------:R-:W-:Y:S02]  /*10c0*/  IMAD R7, R4.reuse, R8, R9 ;  /* 0x0000000804077224 */ /* 0x040fe400078e0209 */
[----:B------:R-:W-:Y:S02]  /*10d0*/  IMAD.MOV R6, RZ, RZ, -R6 ;  /* 0x000000ffff067224 */ /* 0x000fe400078e0a06 */
[C---:B------:R-:W-:Y:S01]  /*10e0*/  IMAD R9, R4.reuse, R13, R12 ;  /* 0x0000000d04097224 */ /* 0x040fe200078e020c */
[C---:B------:R-:W-:Y:S01]  /*10f0*/  ISETP.GT.U32.AND P2, PT, R4.reuse, R7, PT ;  /* 0x000000070400720c */ /* 0x040fe20003f44070 */
[----:B------:R-:W-:Y:S02]  /*1100*/  IMAD.MOV R13, RZ, RZ, -R2 ;  /* 0x000000ffff0d7224 */ /* 0x000fe400078e0a02 */
[----:B------:R-:W-:Y:S01]  /*1110*/  IMAD.HI.U32 R2, R3, R19, RZ ;  /* 0x0000001303027227 */ /* 0x000fe200078e00ff */
[----:B------:R-:W-:-:S03]  /*1120*/  ISETP.GT.U32.AND P4, PT, R4, R9, PT ;  /* 0x000000090400720c */ /* 0x000fc60003f84070 */
[----:B------:R-:W-:Y:S02]  /*1130*/  IMAD R31, R4, R6, R31 ;  /* 0x00000006041f7224 */ /* 0x000fe400078e021f */
[----:B------:R-:W-:-:S04]  /*1140*/  IMAD.HI.U32 R6, R3, R35, RZ ;  /* 0x0000002303067227 */ /* 0x000fc800078e00ff */
[----:B------:R-:W-:Y:S02]  /*1150*/  IMAD.MOV R2, RZ, RZ, -R2 ;  /* 0x000000ffff027224 */ /* 0x000fe400078e0a02 */
[----:B------:R-:W-:Y:S02]  /*1160*/  IMAD.MOV R6, RZ, RZ, -R6 ;  /* 0x000000ffff067224 */ /* 0x000fe400078e0a06 */
[----:B------:R-:W-:Y:S02]  /*1170*/  IMAD R19, R4, R2, R19 ;  /* 0x0000000204137224 */ /* 0x000fe400078e0213 */
[----:B------:R-:W-:-:S03]  /*1180*/  IMAD.HI.U32 R2, R3, R23, RZ ;  /* 0x0000001703027227 */ /* 0x000fc600078e00ff */
[C---:B------:R-:W-:Y:S01]  /*1190*/  ISETP.GT.U32.AND P0, PT, R4.reuse, R19, PT ;  /* 0x000000130400720c */ /* 0x040fe20003f04070 */
[----:B------:R-:W-:Y:S02]  /*11a0*/  IMAD R35, R4, R6, R35 ;  /* 0x0000000604237224 */ /* 0x000fe400078e0223 */
[----:B------:R-:W-:-:S04]  /*11b0*/  IMAD.HI.U32 R6, R3, R41, RZ ;  /* 0x0000002903067227 */ /* 0x000fc800078e00ff */
[----:B------:R-:W-:Y:S02]  /*11c0*/  IMAD.MOV R12, RZ, RZ, -R2 ;  /* 0x000000ffff0c7224 */ /* 0x000fe400078e0a02 */
[----:B------:R-:W-:-:S04]  /*11d0*/  IMAD.HI.U32 R2, R3, R29, RZ ;  /* 0x0000001d03027227 */ /* 0x000fc800078e00ff */
[----:B------:R-:W-:Y:S02]  /*11e0*/  IMAD.MOV R6, RZ, RZ, -R6 ;  /* 0x000000ffff067224 */ /* 0x000fe400078e0a06 */
[----:B------:R-:W-:Y:S02]  /*11f0*/  IMAD.MOV R2, RZ, RZ, -R2 ;  /* 0x000000ffff027224 */ /* 0x000fe400078e0a02 */
[----:B------:R-:W-:Y:S02]  /*1200*/  IMAD R41, R4, R6, R41 ;  /* 0x0000000604297224 */ /* 0x000fe400078e0229 */
[----:B------:R-:W-:-:S04]  /*1210*/  IMAD.HI.U32 R6, R3, R45, RZ ;  /* 0x0000002d03067227 */ /* 0x000fc800078e00ff */
[----:B------:R-:W-:Y:S02]  /*1220*/  IMAD R29, R4, R2, R29 ;  /* 0x00000002041d7224 */ /* 0x000fe400078e021d */
[----:B------:R-:W-:-:S04]  /*1230*/  IMAD.HI.U32 R2, R3, R33, RZ ;  /* 0x0000002103027227 */ /* 0x000fc800078e00ff */
[----:B------:R-:W-:Y:S02]  /*1240*/  IMAD.MOV R6, RZ, RZ, -R6 ;  /* 0x000000ffff067224 */ /* 0x000fe400078e0a06 */
[----:B------:R-:W-:Y:S02]  /*1250*/  IMAD R23, R4, R12, R23 ;  /* 0x0000000c04177224 */ /* 0x000fe400078e0217 */
[----:B------:R-:W-:Y:S02]  /*1260*/  IMAD.MOV R12, RZ, RZ, -R2 ;  /* 0x000000ffff0c7224 */ /* 0x000fe400078e0a02 */
[----:B------:R-:W-:-:S04]  /*1270*/  IMAD.HI.U32 R2, R3, R39, RZ ;  /* 0x0000002703027227 */ /* 0x000fc800078e00ff */
[----:B------:R-:W-:Y:S02]  /*1280*/  IMAD R45, R4, R6, R45 ;  /* 0x00000006042d7224 */ /* 0x000fe400078e022d */
[----:B------:R-:W-:-:S04]  /*1290*/  IMAD.HI.U32 R6, R3, R51, RZ ;  /* 0x0000003303067227 */ /* 0x000fc800078e00ff */
[----:B------:R-:W-:Y:S02]  /*12a0*/  IMAD.MOV R2, RZ, RZ, -R2 ;  /* 0x000000ffff027224 */ /* 0x000fe400078e0a02 */
[----:B------:R-:W-:Y:S02]  /*12b0*/  IMAD.MOV R6, RZ, RZ, -R6 ;  /* 0x000000ffff067224 */ /* 0x000fe400078e0a06 */
[----:B------:R-:W-:Y:S02]  /*12c0*/  IMAD R39, R4, R2, R39 ;  /* 0x0000000204277224 */ /* 0x000fe400078e0227 */
[----:B------:R-:W-:-:S04]  /*12d0*/  IMAD.HI.U32 R2, R3, R43, RZ ;  /* 0x0000002b03027227 */ /* 0x000fc800078e00ff */
[----:B------:R-:W-:Y:S02]  /*12e0*/  IMAD R51, R4, R6, R51 ;  /* 0x0000000604337224 */ /* 0x000fe400078e0233 */
[----:B------:R-:W-:-:S04]  /*12f0*/  IMAD.HI.U32 R6, R3, R55, RZ ;  /* 0x0000003703067227 */ /* 0x000fc800078e00ff */
[----:B------:R-:W-:Y:S02]  /*1300*/  IMAD R33, R4, R12, R33 ;  /* 0x0000000c04217224 */ /* 0x000fe400078e0221 */
        /* <DEDUP_REMOVED lines=9> */
[C---:B------:R-:W-:Y:S02]  /*13a0*/  IMAD R43, R4.reuse, R12, R43 ;  /* 0x0000000c042b7224 */ /* 0x040fe400078e022b */
[----:B------:R-:W-:Y:S02]  /*13b0*/  IMAD.MOV R12, RZ, RZ, -R2 ;  /* 0x000000ffff0c7224 */ /* 0x000fe400078e0a02 */
[----:B------:R-:W-:Y:S02]  /*13c0*/  IMAD R61, R4, R6, R61 ;  /* 0x00000006043d7224 */ /* 0x000fe400078e023d */
[----:B------:R-:W-:-:S04]  /*13d0*/  IMAD.HI.U32 R6, R3, R71, RZ ;  /* 0x0000004703067227 */ /* 0x000fc800078e00ff */
[C---:B------:R-:W-:Y:S02]  /*13e0*/  IMAD R53, R4.reuse, R12, R53 ;  /* 0x0000000c04357224 */ /* 0x040fe400078e0235 */
[----:B------:R-:W-:Y:S02]  /*13f0*/  IMAD.MOV R12, RZ, RZ, -R6 ;  /* 0x000000ffff0c7224 */ /* 0x000fe400078e0a06 */
[C---:B------:R-:W-:Y:S02]  /*1400*/  IMAD R13, R4.reuse, R13, R14 ;  /* 0x0000000d040d7224 */ /* 0x040fe400078e020e */
[C---:B------:R-:W-:Y:S02]  /*1410*/  IMAD R71, R4.reuse, R12, R71 ;  /* 0x0000000c04477224 */ /* 0x040fe400078e0247 */
[----:B------:R-:W-:Y:S01]  /*1420*/  IMAD.HI.U32 R8, R3, R17, RZ ;  /* 0x0000001103087227 */ /* 0x000fe200078e00ff */
[C---:B------:R-:W-:Y:S02]  /*1430*/  ISETP.GT.U32.AND P3, PT, R4.reuse, R13, PT ;  /* 0x0000000d0400720c */ /* 0x040fe40003f64070 */
[----:B------:R-:W-:Y:S01]  /*1440*/  ISETP.GT.U32.AND P1, PT, R4, R71, PT ;  /* 0x000000470400720c */ /* 0x000fe20003f24070 */
[----:B------:R-:W-:-:S02]  /*1450*/  IMAD.MOV R8, RZ, RZ, -R8 ;  /* 0x000000ffff087224 */ /* 0x000fc400078e0a08 */
[--C-:B------:R-:W-:Y:S01]  /*1460*/  @!P2 IMAD.IADD R7, R7, 0x1, -R4.reuse ;  /* 0x000000010707a824 */ /* 0x100fe200078e0a04 */
[C---:B------:R-:W-:Y:S01]  /*1470*/  ISETP.GT.U32.AND P2, PT, R4.reuse, R23, PT ;  /* 0x000000170400720c */ /* 0x040fe20003f44070 */
[C---:B------:R-:W-:Y:S02]  /*1480*/  IMAD R17, R4.reuse, R8, R17 ;  /* 0x0000000804117224 */ /* 0x040fe400078e0211 */
[--C-:B------:R-:W-:Y:S02]  /*1490*/  @!P5 IMAD.IADD R15, R15, 0x1, -R4.reuse ;  /* 0x000000010f0fd824 */ /* 0x100fe400078e0a04 */
[--C-:B------:R-:W-:Y:S01]  /*14a0*/  @!P4 IMAD.IADD R9, R9, 0x1, -R4.reuse ;  /* 0x000000010909c824 */ /* 0x100fe200078e0a04 */
[C---:B------:R-:W-:Y:S01]  /*14b0*/  ISETP.GT.U32.AND P6, PT, R4.reuse, R17, PT ;  /* 0x000000110400720c */ /* 0x040fe20003fc4070 */
[--C-:B------:R-:W-:Y:S01]  /*14c0*/  @!P3 IMAD.IADD R13, R13, 0x1, -R4.reuse ;  /* 0x000000010d0db824 */ /* 0x100fe200078e0a04 */
[C---:B------:R-:W-:Y:S01]  /*14d0*/  ISETP.GT.U32.AND P3, PT, R4.reuse, R7, PT ;  /* 0x000000070400720c */ /* 0x040fe20003f64070 */
[----:B------:R-:W-:Y:S01]  /*14e0*/  @!P1 IMAD.IADD R71, R71, 0x1, -R4 ;  /* 0x0000000147479824 */ /* 0x000fe200078e0a04 */
[C---:B------:R-:W-:Y:S01]  /*14f0*/  ISETP.GT.U32.AND P1, PT, R4.reuse, R21, PT ;  /* 0x000000150400720c */ /* 0x040fe20003f24070 */
[----:B------:R-:W-:Y:S01]  /*1500*/  IMAD.HI.U32 R8, R3, R27, RZ ;  /* 0x0000001b03087227 */ /* 0x000fe200078e00ff */
[----:B------:R-:W-:-:S02]  /*1510*/  ISETP.GT.U32.AND P5, PT, R4, R9, PT ;  /* 0x000000090400720c */ /* 0x000fc40003fa4070 */
[C---:B------:R-:W-:Y:S01]  /*1520*/  ISETP.GT.U32.AND P4, PT, R4.reuse, R71, PT ;  /* 0x000000470400720c */ /* 0x040fe20003f84070 */
[--C-:B------:R-:W-:Y:S01]  /*1530*/  @!P0 IMAD.IADD R19, R19, 0x1, -R4.reuse ;  /* 0x0000000113138824 */ /* 0x100fe200078e0a04 */
[C---:B------:R-:W-:Y:S01]  /*1540*/  ISETP.GT.U32.AND P0, PT, R4.reuse, R13, PT ;  /* 0x0000000d0400720c */ /* 0x040fe20003f04070 */
[--C-:B------:R-:W-:Y:S02]  /*1550*/  @!P2 IMAD.IADD R23, R23, 0x1, -R4.reuse ;  /* 0x000000011717a824 */ /* 0x100fe400078e0a04 */
[--C-:B------:R-:W-:Y:S01]  /*1560*/  @!P6 IMAD.IADD R17, R17, 0x1, -R4.reuse ;  /* 0x000000011111e824 */ /* 0x100fe200078e0a04 */
[C---:B------:R-:W-:Y:S01]  /*1570*/  ISETP.GT.U32.AND P6, PT, R4.reuse, R19, PT ;  /* 0x000000130400720c */ /* 0x040fe20003fc4070 */
[--C-:B------:R-:W-:Y:S02]  /*1580*/  @!P3 IMAD.IADD R7, R7, 0x1, -R4.reuse ;  /* 0x000000010707b824 */ /* 0x100fe400078e0a04 */
[----:B------:R-:W-:Y:S01]  /*1590*/  @!P1 IMAD.IADD R21, R21, 0x1, -R4 ;  /* 0x0000000115159824 */ /* 0x000fe200078e0a04 */
[C---:B------:R-:W-:Y:S01]  /*15a0*/  ISETP.GT.U32.AND P1, PT, R4.reuse, R15, PT ;  /* 0x0000000f0400720c */ /* 0x040fe20003f24070 */
[----:B------:R-:W-:Y:S01]  /*15b0*/  IMAD.MOV R8, RZ, RZ, -R8 ;  /* 0x000000ffff087224 */ /* 0x000fe200078e0a08 */
[C---:B------:R-:W-:Y:S01]  /*15c0*/  ISETP.GT.U32.AND P2, PT, R4.reuse, R17, PT ;  /* 0x000000110400720c */ /* 0x040fe20003f44070 */
[--C-:B------:R-:W-:Y:S01]  /*15d0*/  @!P4 IMAD.IADD R71, R71, 0x1, -R4.reuse ;  /* 0x000000014747c824 */ /* 0x100fe200078e0a04 */
[C---:B------:R-:W-:Y:S01]  /*15e0*/  ISETP.GT.U32.AND P3, PT, R4.reuse, R21, PT ;  /* 0x000000150400720c */ /* 0x040fe20003f64070 */
[----:B------:R-:W-:Y:S01]  /*15f0*/  @!P5 IMAD.IADD R9, R9, 0x1, -R4 ;  /* 0x000000010909d824 */ /* 0x000fe200078e0a04 */
[C---:B------:R-:W-:Y:S01]  /*1600*/  ISETP.GT.U32.AND P4, PT, R4.reuse, R23, PT ;  /* 0x000000170400720c */ /* 0x040fe20003f84070 */
[C---:B------:R-:W-:Y:S01]  /*1610*/  IMAD R27, R4.reuse, R8, R27 ;  /* 0x00000008041b7224 */ /* 0x040fe200078e021b */
[----:B------:R-:W-:Y:S01]  /*1620*/  ISETP.GT.U32.AND P5, PT, R4, R25, PT ;  /* 0x000000190400720c */ /* 0x000fe20003fa4070 */
[----:B------:R-:W-:-:S04]  /*1630*/  IMAD.HI.U32 R8, R3, R37, RZ ;  /* 0x0000002503087227 */ /* 0x000fc800078e00ff */
[----:B------:R-:W-:Y:S01]  /*1640*/  @!P1 IMAD.IADD R15, R15, 0x1, -R4 ;  /* 0x000000010f0f9824 */ /* 0x000fe200078e0a04 */
[C---:B------:R-:W-:Y:S01]  /*1650*/  ISETP.GT.U32.AND P1, PT, R4.reuse, R29, PT ;  /* 0x0000001d0400720c */ /* 0x040fe20003f24070 */
[----:B------:R-:W-:Y:S02]  /*1660*/  IMAD.MOV R8, RZ, RZ, -R8 ;  /* 0x000000ffff087224 */ /* 0x000fe400078e0a08 */
[--C-:B------:R-:W-:Y:S01]  /*1670*/  @!P3 IMAD.IADD R21, R21, 0x1, -R4.reuse ;  /* 0x000000011515b824 */ /* 0x100fe200078e0a04 */
[C---:B------:R-:W-:Y:S01]  /*1680*/  ISETP.GT.U32.AND P3, PT, R4.reuse, R35, PT ;  /* 0x000000230400720c */ /* 0x040fe20003f64070 */
[C---:B------:R-:W-:Y:S02]  /*1690*/  IMAD R37, R4.reuse, R8, R37 ;  /* 0x0000000804257224 */ /* 0x040fe400078e0225 */
[--C-:B------:R-:W-:Y:S01]  /*16a0*/  @!P0 IMAD.IADD R13, R13, 0x1, -R4.reuse ;  /* 0x000000010d0d8824 */ /* 0x100fe200078e0a04 */
[C---:B------:R-:W-:Y:S01]  /*16b0*/  ISETP.GT.U32.AND P0, PT, R4.reuse, R27, PT ;  /* 0x0000001b0400720c */ /* 0x040fe20003f04070 */
        /* <DEDUP_REMOVED lines=9> */
[----:B------:R-:W-:Y:S01]  /*1750*/  ISETP.GT.U32.AND P6, PT, R4, R33, PT ;  /* 0x000000210400720c */ /* 0x000fe20003fc4070 */
[----:B------:R-:W-:-:S02]  /*1760*/  @!P3 IMAD.IADD R35, R35, 0x1, -R4 ;  /* 0x000000012323b824 */ /* 0x000fc400078e0a04 */
[--C-:B------:R-:W-:Y:S01]  /*1770*/  @!P0 IMAD.IADD R27, R27, 0x1, -R4.reuse ;  /* 0x000000011b1b8824 */ /* 0x100fe200078e0a04 */
[C---:B------:R-:W-:Y:S01]  /*1780*/  ISETP.GT.U32.AND P0, PT, R4.reuse, R41, PT ;  /* 0x000000290400720c */ /* 0x040fe20003f04070 */
[----:B------:R-:W-:Y:S01]  /*1790*/  @!P2 IMAD.IADD R31, R31, 0x1, -R4 ;  /* 0x000000011f1fa824 */ /* 0x000fe200078e0a04 */
[C---:B------:R-:W-:Y:S01]  /*17a0*/  ISETP.GT.U32.AND P2, PT, R4.reuse, R45, PT ;  /* 0x0000002d0400720c */ /* 0x040fe20003f44070 */
[----:B------:R-:W-:Y:S01]  /*17b0*/  IMAD.HI.U32 R8, R3, R47, RZ ;  /* 0x0000002f03087227 */ /* 0x000fe200078e00ff */
[----:B------:R-:W-:-:S03]  /*17c0*/  ISETP.GT.U32.AND P3, PT, R4, R27, PT ;  /* 0x0000001b0400720c */ /* 0x000fc60003f64070 */
[--C-:B------:R-:W-:Y:S01]  /*17d0*/  @!P1 IMAD.IADD R43, R43, 0x1, -R4.reuse ;  /* 0x000000012b2b9824 */ /* 0x100fe200078e0a04 */
[C---:B------:R-:W-:Y:S01]  /*17e0*/  ISETP.GT.U32.AND P1, PT, R4.reuse, R35, PT ;  /* 0x000000230400720c */ /* 0x040fe20003f24070 */
[--C-:B------:R-:W-:Y:S01]  /*17f0*/  @!P4 IMAD.IADD R37, R37, 0x1, -R4.reuse ;  /* 0x000000012525c824 */ /* 0x100fe200078e0a04 */
[C---:B------:R-:W-:Y:S01]  /*1800*/  ISETP.GT.U32.AND P4, PT, R4.reuse, R29, PT ;  /* 0x0000001d0400720c */ /* 0x040fe20003f84070 */
[----:B------:R-:W-:Y:S01]  /*1810*/  @!P5 IMAD.IADD R39, R39, 0x1, -R4 ;  /* 0x000000012727d824 */ /* 0x000fe200078e0a04 */
[C---:B------:R-:W-:Y:S01]  /*1820*/  ISETP.GT.U32.AND P5, PT, R4.reuse, R31, PT ;  /* 0x0000001f0400720c */ /* 0x040fe20003fa4070 */
[----:B------:R-:W-:Y:S02]  /*1830*/  IMAD.MOV R8, RZ, RZ, -R8 ;  /* 0x000000ffff087224 */ /* 0x000fe400078e0a08 */
[----:B------:R-:W-:Y:S01]  /*1840*/  @!P6 IMAD.IADD R33, R33, 0x1, -R4 ;  /* 0x000000012121e824 */ /* 0x000fe200078e0a04 */
[C---:B------:R-:W-:Y:S01]  /*1850*/  ISETP.GT.U32.AND P6, PT, R4.reuse, R25, PT ;  /* 0x000000190400720c */ /* 0x040fe20003fc4070 */
[----:B------:R-:W-:-:S02]  /*1860*/  IMAD R47, R4, R8, R47 ;  /* 0x00000008042f7224 */ /* 0x000fc400078e022f */
[--C-:B------:R-:W-:Y:S01]  /*1870*/  @!P0 IMAD.IADD R41, R41, 0x1, -R4.reuse ;  /* 0x0000000129298824 */ /* 0x100fe200078e0a04 */
[C---:B------:R-:W-:Y:S01]  /*1880*/  ISETP.GT.U32.AND P0, PT, R4.reuse, R33, PT ;  /* 0x000000210400720c */ /* 0x040fe20003f04070 */
[----:B------:R-:W-:Y:S01]  /*1890*/  @!P1 IMAD.IADD R35, R35, 0x1, -R4 ;  /* 0x0000000123239824 */ /* 0x000fe200078e0a04 */
[----:B------:R-:W-:Y:S01]  /*18a0*/  ISETP.GT.U32.AND P1, PT, R4, R47, PT ;  /* 0x0000002f0400720c */ /* 0x000fe20003f24070 */
[----:B------:R-:W-:-:S04]  /*18b0*/  IMAD.HI.U32 R2, R3, R59, RZ ;  /* 0x0000003b03027227 */ /* 0x000fc800078e00ff */
[----:B------:R-:W-:-:S04]  /*18c0*/  IMAD.HI.U32 R6, R3, R65, RZ ;  /* 0x0000004103067227 */ /* 0x000fc800078e00ff */
[--C-:B------:R-:W-:Y:S01]  /*18d0*/  @!P2 IMAD.IADD R45, R45, 0x1, -R4.reuse ;  /* 0x000000012d2da824 */ /* 0x100fe200078e0a04 */
[C---:B------:R-:W-:Y:S01]  /*18e0*/  ISETP.GT.U32.AND P2, PT, R4.reuse, R37, PT ;  /* 0x000000250400720c */ /* 0x040fe20003f44070 */
[--C-:B------:R-:W-:Y:S01]  /*18f0*/  @!P3 IMAD.IADD R27, R27, 0x1, -R4.reuse ;  /* 0x000000011b1bb824 */ /* 0x100fe200078e0a04 */
[C---:B------:R-:W-:Y:S01]  /*1900*/  ISETP.GT.U32.AND P3, PT, R4.reuse, R39, PT ;  /* 0x000000270400720c */ /* 0x040fe20003f64070 */
[--C-:B------:R-:W-:Y:S01]  /*1910*/  @!P4 IMAD.IADD R29, R29, 0x1, -R4.reuse ;  /* 0x000000011d1dc824 */ /* 0x100fe200078e0a04 */
[C---:B------:R-:W-:Y:S01]  /*1920*/  ISETP.GT.U32.AND P4, PT, R4.reuse, R41, PT ;  /* 0x000000290400720c */ /* 0x040fe20003f84070 */
[----:B------:R-:W-:Y:S01]  /*1930*/  @!P5 IMAD.IADD R31, R31, 0x1, -R4 ;  /* 0x000000011f1fd824 */ /* 0x000fe200078e0a04 */
[----:B------:R-:W-:Y:S01]  /*1940*/  ISETP.GT.U32.AND P5, PT, R4, R43, PT ;  /* 0x0000002b0400720c */ /* 0x000fe20003fa4070 */
[----:B------:R-:W-:Y:S02]  /*1950*/  IMAD.MOV R2, RZ, RZ, -R2 ;  /* 0x000000ffff027224 */ /* 0x000fe400078e0a02 */
[----:B------:R-:W-:-:S02]  /*1960*/  IMAD.MOV R6, RZ, RZ, -R6 ;  /* 0x000000ffff067224 */ /* 0x000fc400078e0a06 */
[----:B------:R-:W-:-:S04]  /*1970*/  IMAD.HI.U32 R8, R3, R57, RZ ;  /* 0x0000003903087227 */ /* 0x000fc800078e00ff */
[C---:B------:R-:W-:Y:S02]  /*1980*/  IMAD R59, R4.reuse, R2, R59 ;  /* 0x00000002043b7224 */ /* 0x040fe400078e023b */
[C---:B------:R-:W-:Y:S01]  /*1990*/  IMAD R65, R4.reuse, R6, R65 ;  /* 0x0000000604417224 */ /* 0x040fe200078e0241 */
[----:B------:R-:W-:Y:S01]  /*19a0*/  IABS R6, R187 ;  /* 0x000000bb00067213 */ /* 0x000fe20000000000 */
[----:B------:R-:W-:Y:S01]  /*19b0*/  @!P6 IMAD.IADD R25, R25, 0x1, -R4 ;  /* 0x000000011919e824 */ /* 0x000fe200078e0a04 */
[----:B------:R-:W-:Y:S01]  /*19c0*/  ISETP.GT.U32.AND P6, PT, R4, R45, PT ;  /* 0x0000002d0400720c */ /* 0x000fe20003fc4070 */
[----:B------:R-:W-:Y:S02]  /*19d0*/  IMAD.MOV R8, RZ, RZ, -R8 ;  /* 0x000000ffff087224 */ /* 0x000fe400078e0a08 */
[----:B------:R-:W-:-:S04]  /*19e0*/  IMAD.HI.U32 R2, R3, R63, RZ ;  /* 0x0000003f03027227 */ /* 0x000fc800078e00ff */
[----:B------:R-:W-:Y:S01]  /*19f0*/  @!P1 IMAD.IADD R47, R47, 0x1, -R4 ;  /* 0x000000012f2f9824 */ /* 0x000fe200078e0a04 */
[----:B------:R-:W-:Y:S01]  /*1a00*/  ISETP.GT.U32.AND P1, PT, R4, R59, PT ;  /* 0x0000003b0400720c */ /* 0x000fe20003f24070 */
[----:B------:R-:W-:-:S04]  /*1a10*/  IMAD.HI.U32 R10, R10, R6, RZ ;  /* 0x000000060a0a7227 */ /* 0x000fc800078e00ff */
[C---:B------:R-:W-:Y:S02]  /*1a20*/  IMAD R57, R4.reuse, R8, R57 ;  /* 0x0000000804397224 */ /* 0x040fe400078e0239 */
        /* <DEDUP_REMOVED lines=8> */
[----:B------:R-:W-:-:S02]  /*1ab0*/  IMAD.MOV R8, RZ, RZ, -R2 ;  /* 0x000000ffff087224 */ /* 0x000fc400078e0a02 */
[----:B------:R-:W-:-:S04]  /*1ac0*/  IMAD.HI.U32 R2, R3, R67, RZ ;  /* 0x0000004303027227 */ /* 0x000fc800078e00ff */
[----:B------:R-:W-:Y:S02]  /*1ad0*/  IMAD.MOV R10, RZ, RZ, -R10 ;  /* 0x000000ffff0a7224 */ /* 0x000fe400078e0a0a */
[----:B------:R-:W-:Y:S02]  /*1ae0*/  IMAD.MOV R2, RZ, RZ, -R2 ;  /* 0x000000ffff027224 */ /* 0x000fe400078e0a02 */
[----:B------:R-:W-:Y:S02]  /*1af0*/  IMAD R6, R5, R10, R6 ;  /* 0x0000000a05067224 */ /* 0x000fe400078e0206 */
[----:B------:R-:W-:Y:S01]  /*1b00*/  @!P6 IMAD.IADD R45, R45, 0x1, -R4 ;  /* 0x000000012d2de824 */ /* 0x000fe200078e0a04 */
[C---:B------:R-:W-:Y:S01]  /*1b10*/  ISETP.GT.U32.AND P6, PT, R4.reuse, R57, PT ;  /* 0x000000390400720c */ /* 0x040fe20003fc4070 */
[C---:B------:R-:W-:Y:S02]  /*1b20*/  IMAD R63, R4.reuse, R8, R63 ;  /* 0x00000008043f7224 */ /* 0x040fe400078e023f */
[----:B------:R-:W-:-:S02]  /*1b30*/  IMAD R67, R4, R2, R67 ;  /* 0x0000000204437224 */ /* 0x000fc400078e0243 */
[----:B------:R-:W-:-:S04]  /*1b40*/  IMAD.HI.U32 R3, R3, R69, RZ ;  /* 0x0000004503037227 */ /* 0x000fc800078e00ff */
[--C-:B------:R-:W-:Y:S01]  /*1b50*/  @!P1 IMAD.IADD R59, R59, 0x1, -R4.reuse ;  /* 0x000000013b3b9824 */ /* 0x100fe200078e0a04 */
[----:B------:R-:W-:Y:S01]  /*1b60*/  ISETP.GT.U32.AND P1, PT, R5, R6, PT ;  /* 0x000000060500720c */ /* 0x000fe20003f24070 */
        /* <DEDUP_REMOVED lines=9> */
[--C-:B------:R-:W-:Y:S01]  /*1c00*/  @!P0 IMAD.IADD R33, R33, 0x1, -R4.reuse ;  /* 0x0000000121218824 */ /* 0x100fe200078e0a04 */
[----:B------:R-:W-:Y:S01]  /*1c10*/  ISETP.NE.U32.AND P0, PT, R20, RZ, PT ;  /* 0x000000ff1400720c */ /* 0x000fe20003f05070 */
[----:B------:R-:W-:Y:S01]  /*1c20*/  IMAD R69, R4, R3, R69 ;  /* 0x0000000304457224 */ /* 0x000fe200078e0245 */
[----:B------:R-:W-:Y:S01]  /*1c30*/  LOP3.LUT R3, R18, 0x7, RZ, 0xc0, !PT ;  /* 0x0000000712037812 */ /* 0x000fe200078ec0ff */
[--C-:B------:R-:W-:Y:S02]  /*1c40*/  @!P6 IMAD.IADD R57, R57, 0x1, -R4.reuse ;  /* 0x000000013939e824 */ /* 0x100fe400078e0a04 */
[--C-:B------:R-:W-:Y:S01]  /*1c50*/  @!P1 IMAD.IADD R6, R6, 0x1, -R5.reuse ;  /* 0x0000000106069824 */ /* 0x100fe200078e0a05 */
[C---:B------:R-:W-:Y:S01]  /*1c60*/  ISETP.GT.U32.AND P6, PT, R4.reuse, R69, PT ;  /* 0x000000450400720c */ /* 0x040fe20003fc4070 */
[----:B------:R-:W-:Y:S01]  /*1c70*/  IMAD R73, R3, 0x90, RZ ;  /* 0x0000009003497824 */ /* 0x000fe200078e02ff */
[C---:B------:R-:W-:Y:S01]  /*1c80*/  ISETP.GT.U32.AND P1, PT, R4.reuse, R57, PT ;  /* 0x000000390400720c */ /* 0x040fe20003f24070 */
[--C-:B------:R-:W-:Y:S01]  /*1c90*/  @!P2 IMAD.IADD R61, R61, 0x1, -R4.reuse ;  /* 0x000000013d3da824 */ /* 0x100fe200078e0a04 */
[----:B------:R-:W-:Y:S01]  /*1ca0*/  SEL R3, RZ, 0x90, !P0 ;  /* 0x00000090ff037807 */ /* 0x000fe20004000000 */
[--C-:B------:R-:W-:Y:S01]  /*1cb0*/  @!P3 IMAD.IADD R63, R63, 0x1, -R4.reuse ;  /* 0x000000013f3fb824 */ /* 0x100fe200078e0a04 */
[C---:B------:R-:W-:Y:S01]  /*1cc0*/  ISETP.GT.U32.AND P0, PT, R4.reuse, R59, PT ;  /* 0x0000003b0400720c */ /* 0x040fe20003f04070 */
[--C-:B------:R-:W-:Y:S01]  /*1cd0*/  @!P4 IMAD.IADD R65, R65, 0x1, -R4.reuse ;  /* 0x000000014141c824 */ /* 0x100fe200078e0a04 */
[C---:B------:R-:W-:Y:S01]  /*1ce0*/  ISETP.GT.U32.AND P2, PT, R4.reuse, R47, PT ;  /* 0x0000002f0400720c */ /* 0x040fe20003f44070 */
[--C-:B------:R-:W-:Y:S01]  /*1cf0*/  @!P5 IMAD.IADD R67, R67, 0x1, -R4.reuse ;  /* 0x000000014343d824 */ /* 0x100fe200078e0a04 */
[----:B------:R-:W-:Y:S01]  /*1d00*/  ISETP.GT.U32.AND P3, PT, R4, R49, PT ;  /* 0x000000310400720c */ /* 0x000fe20003f64070 */
[----:B------:R-:W-:Y:S01]  /*1d10*/  IMAD.SHL.U32 R8, R18, 0x2, RZ ;  /* 0x0000000212087824 */ /* 0x000fe200078e00ff */
[C---:B------:R-:W-:Y:S01]  /*1d20*/  ISETP.GT.U32.AND P4, PT, R4.reuse, R51, PT ;  /* 0x000000330400720c */ /* 0x040fe20003f84070 */
[--C-:B------:R-:W-:Y:S01]  /*1d30*/  @!P6 IMAD.IADD R69, R69, 0x1, -R4.reuse ;  /* 0x000000014545e824 */ /* 0x100fe200078e0a04 */
[----:B------:R-:W-:Y:S01]  /*1d40*/  ISETP.GT.U32.AND P5, PT, R4, R53, PT ;  /* 0x000000350400720c */ /* 0x000fe20003fa4070 */
[--C-:B------:R-:W-:Y:S01]  /*1d50*/  @!P1 IMAD.IADD R57, R57, 0x1, -R4.reuse ;  /* 0x0000000139399824 */ /* 0x100fe200078e0a04 */
[----:B------:R-:W-:Y:S01]  /*1d60*/  ISETP.GT.U32.AND P1, PT, R5, R6, PT ;  /* 0x000000060500720c */ /* 0x000fe20003f24070 */
[----:B------:R-:W-:Y:S01]  /*1d70*/  IMAD.SHL.U32 R2, R16, 0x2, RZ ;  /* 0x0000000210027824 */ /* 0x000fe200078e00ff */
[----:B------:R-:W-:Y:S01]  /*1d80*/  ISETP.GT.U32.AND P6, PT, R4, R55, PT ;  /* 0x000000370400720c */ /* 0x000fe20003fc4070 */
[--C-:B------:R-:W-:Y:S01]  /*1d90*/  @!P0 IMAD.IADD R59, R59, 0x1, -R4.reuse ;  /* 0x000000013b3b8824 */ /* 0x100fe200078e0a04 */
[----:B------:R-:W-:Y:S01]  /*1da0*/  ISETP.GE.AND P0, PT, R156, RZ, PT ;  /* 0x000000ff9c00720c */ /* 0x000fe20003f06270 */
        /* <DEDUP_REMOVED lines=8> */
[----:B------:R-:W-:Y:S01]  /*1e30*/  @!P1 IMAD.IADD R6, R6, 0x1, -R5 ;  /* 0x0000000106069824 */ /* 0x000fe200078e0a05 */
[----:B------:R-:W-:Y:S01]  /*1e40*/  ISETP.GE.AND P1, PT, R160, RZ, PT ;  /* 0x000000ffa000720c */ /* 0x000fe20003f26270 */
[----:B------:R-:W-:Y:S01]  /*1e50*/  IMAD.MOV.U32 R5, RZ, RZ, R13 ;  /* 0x000000ffff057224 */ /* 0x000fe200078e000d */
[----:B------:R-:W-:Y:S01]  /*1e60*/  LOP3.LUT R10, R8, 0x10, RZ, 0xc0, !PT ;  /* 0x00000010080a7812 */ /* 0x000fe200078ec0ff */
[----:B------:R-:W-:Y:S01]  /*1e70*/  @!P0 IMAD.MOV R7, RZ, RZ, -R7 ;  /* 0x000000ffff078224 */ /* 0x000fe200078e0a07 */
[----:B------:R-:W-:Y:S01]  /*1e80*/  ISETP.GE.AND P0, PT, R161, RZ, PT ;  /* 0x000000ffa100720c */ /* 0x000fe20003f06270 */
[--C-:B------:R-:W-:Y:S01]  /*1e90*/  @!P2 IMAD.IADD R61, R61, 0x1, -R4.reuse ;  /* 0x000000013d3da824 */ /* 0x100fe200078e0a04 */
[----:B------:R-:W-:Y:S01]  /*1ea0*/  ISETP.GE.AND P2, PT, R155, RZ, PT ;  /* 0x000000ff9b00720c */ /* 0x000fe20003f46270 */
[--C-:B------:R-:W-:Y:S01]  /*1eb0*/  @!P3 IMAD.IADD R63, R63, 0x1, -R4.reuse ;  /* 0x000000013f3fb824 */ /* 0x100fe200078e0a04 */
[----:B------:R-:W-:Y:S01]  /*1ec0*/  ISETP.GE.AND P3, PT, R157, RZ, PT ;  /* 0x000000ff9d00720c */ /* 0x000fe20003f66270 */
[--C-:B------:R-:W-:Y:S01]  /*1ed0*/  @!P4 IMAD.IADD R65, R65, 0x1, -R4.reuse ;  /* 0x000000014141c824 */ /* 0x100fe200078e0a04 */
[----:B------:R-:W-:Y:S01]  /*1ee0*/  ISETP.GE.AND P4, PT, R159, RZ, PT ;  /* 0x000000ff9f00720c */ /* 0x000fe20003f86270 */
[--C-:B------:R-:W-:Y:S01]  /*1ef0*/  @!P5 IMAD.IADD R67, R67, 0x1, -R4.reuse ;  /* 0x000000014343d824 */ /* 0x100fe200078e0a04 */
[----:B------:R-:W-:Y:S01]  /*1f00*/  ISETP.GE.AND P5, PT, R158, RZ, PT ;  /* 0x000000ff9e00720c */ /* 0x000fe20003fa6270 */
[----:B------:R-:W-:Y:S01]  /*1f10*/  @!P1 IMAD.MOV R19, RZ, RZ, -R19 ;  /* 0x000000ffff139224 */ /* 0x000fe200078e0a13 */
[----:B------:R-:W-:Y:S01]  /*1f20*/  ISETP.GE.AND P1, PT, R166, RZ, PT ;  /* 0x000000ffa600720c */ /* 0x000fe20003f26270 */
[--C-:B------:R-:W-:Y:S01]  /*1f30*/  @!P6 IMAD.IADD R55, R55, 0x1, -R4.reuse ;  /* 0x000000013737e824 */ /* 0x100fe200078e0a04 */
[----:B------:R-:W-:Y:S01]  /*1f40*/  ISETP.GT.U32.AND P6, PT, R4, R69, PT ;  /* 0x000000450400720c */ /* 0x000fe20003fc4070 */
[----:B------:R-:W-:Y:S01]  /*1f50*/  @!P0 IMAD.MOV R21, RZ, RZ, -R21 ;  /* 0x000000ffff158224 */ /* 0x000fe200078e0a15 */
[----:B------:R-:W-:Y:S01]  /*1f60*/  ISETP.GE.AND P0, PT, R167, RZ, PT ;  /* 0x000000ffa700720c */ /* 0x000fe20003f06270 */
        /* <DEDUP_REMOVED lines=10> */
[----:B------:R-:W-:Y:S01]  /*2010*/  @!P6 IMAD.IADD R69, R69, 0x1, -R4 ;  /* 0x000000014545e824 */ /* 0x000fe200078e0a04 */
        /* <DEDUP_REMOVED lines=13> */
[----:B------:R-:W-:Y:S01]  /*20f0*/  IMAD.SHL.U32 R12, R18, 0x40, RZ ;  /* 0x00000040120c7824 */ /* 0x000fe200078e00ff */
[----:B------:R-:W-:Y:S01]  /*2100*/  LEA.HI R10, R20, R10, RZ, 0x1f ;  /* 0x0000000a140a7211 */ /* 0x000fe200078ff8ff */
        /* <DEDUP_REMOVED lines=13> */
[----:B------:R-:W-:Y:S01]  /*21e0*/  LOP3.LUT R75, R73, R10, RZ, 0x3c, !PT ;  /* 0x0000000a494b7212 */ /* 0x000fe200078e3cff */
        /* <DEDUP_REMOVED lines=12> */
[----:B------:R-:W-:Y:S01]  /*22b0*/  IMAD R228, R211, c[0x0][0x188], RZ ;  /* 0x00006200d3e47a24 */ /* 0x000fe200078e02ff */
[----:B------:R-:W-:Y:S01]  /*22c0*/  LOP3.LUT R4, RZ, c[0x0][0x17c], RZ, 0x33, !PT ;  /* 0x00005f00ff047a12 */ /* 0x000fe200078e33ff */
[----:B------:R-:W-:Y:S01]  /*22d0*/  @!P0 IMAD.MOV R69, RZ, RZ, -R69 ;  /* 0x000000ffff458224 */ /* 0x000fe200078e0a45 */
[----:B------:R-:W-:Y:S01]  /*22e0*/  ISETP.NE.AND P0, PT, RZ, c[0x0][0x178], PT ;  /* 0x00005e00ff007a0c */ /* 0x000fe20003f05270 */
[----:B------:R-:W-:Y:S01]  /*22f0*/  @!P2 IMAD.MOV R59, RZ, RZ, -R59 ;  /* 0x000000ffff3ba224 */ /* 0x000fe200078e0a3b */
[----:B------:R-:W-:Y:S01]  /*2300*/  ISETP.NE.AND P2, PT, RZ, c[0x0][0x17c], PT ;  /* 0x00005f00ff007a0c */ /* 0x000fe20003f45270 */
[----:B------:R-:W-:Y:S01]  /*2310*/  @!P3 IMAD.MOV R61, RZ, RZ, -R61 ;  /* 0x000000ffff3db224 */ /* 0x000fe200078e0a3d */
[----:B------:R-:W-:Y:S01]  /*2320*/  LOP3.LUT R2, R3, R2, RZ, 0x3c, !PT ;  /* 0x0000000203027212 */ /* 0x000fe200078e3cff */
[----:B------:R-:W-:Y:S01]  /*2330*/  @!P4 IMAD.MOV R65, RZ, RZ, -R65 ;  /* 0x000000ffff41c224 */ /* 0x000fe200078e0a41 */
[----:B------:R-:W-:Y:S01]  /*2340*/  LOP3.LUT R3, R75, 0x400, R12, 0xf8, !PT ;  /* 0x000004004b037812 */ /* 0x000fe200078ef80c */
[----:B------:R-:W-:Y:S01]  /*2350*/  @!P5 IMAD.MOV R63, RZ, RZ, -R63 ;  /* 0x000000ffff3fd224 */ /* 0x000fe200078e0a3f */
[----:B------:R-:W-:Y:S01]  /*2360*/  SEL R12, R4, R7, !P2 ;  /* 0x00000007040c7207 */ /* 0x000fe20005000000 */
[----:B------:R-:W-:Y:S01]  /*2370*/  IMAD R227, R212, c[0x0][0x188], RZ ;  /* 0x00006200d4e37a24 */ /* 0x000fe200078e02ff */
[C---:B------:R-:W-:Y:S01]  /*2380*/  SEL R13, R4.reuse, R9, !P2 ;  /* 0x00000009040d7207 */ /* 0x040fe20005000000 */
[----:B------:R-:W-:Y:S01]  /*2390*/  IMAD R226, R213, c[0x0][0x188], RZ ;  /* 0x00006200d5e27a24 */ /* 0x000fe200078e02ff */
        /* <DEDUP_REMOVED lines=58> */
[----:B------:R-:W-:Y:S01]  /*2740*/  SEL R71, R4, R71, !P2 ;  /* 0x0000004704477207 */ /* 0x000fe20005000000 */
[----:B------:R-:W-:Y:S01]  /*2750*/  IMAD R4, R16, c[0x0][0x18c], RZ ;  /* 0x0000630010047a24 */ /* 0x000fe200078e02ff */
[----:B------:R-:W-:Y:S01]  /*2760*/  LEA R43, P3, R13, c[0x0][0x168], 0x1 ;  /* 0x00005a000d2b7a11 */ /* 0x000fe200078608ff */
[----:B------:R-:W-:Y:S01]  /*2770*/  IMAD.MOV.U32 R16, RZ, RZ, R6 ;  /* 0x000000ffff107224 */ /* 0x000fe200078e0006 */
[----:B------:R-:W-:Y:S01]  /*2780*/  LEA R77, P4, R14, c[0x0][0x168], 0x1 ;  /* 0x00005a000e4d7a11 */ /* 0x000fe200078808ff */
[----:B------:R-:W-:Y:S01]  /*2790*/  IMAD R84, R69, c[0x0][0x190], RZ ;  /* 0x0000640045547a24 */ /* 0x000fe200078e02ff */
[C---:B------:R-:W-:Y:S01]  /*27a0*/  LEA R69, P2, R12.reuse, c[0x0][0x168], 0x1 ;  /* 0x00005a000c457a11 */ /* 0x040fe200078408ff */
[----:B------:R-:W-:Y:S01]  /*27b0*/  @!P1 IMAD.MOV R16, RZ, RZ, -R16 ;  /* 0x000000ffff109224 */ /* 0x000fe200078e0a10 */
[----:B------:R-:W-:Y:S01]  /*27c0*/  @!P0 LOP3.LUT R16, RZ, c[0x0][0x178], RZ, 0x33, !PT ;  /* 0x00005e00ff108a12 */ /* 0x000fe200078e33ff */
[----:B------:R-:W-:Y:S01]  /*27d0*/  IMAD R83, R67, c[0x0][0x190], RZ ;  /* 0x0000640043537a24 */ /* 0x000fe200078e02ff */
[----:B------:R-:W-:Y:S01]  /*27e0*/  LEA R49, P5, R15, c[0x0][0x168], 0x1 ;  /* 0x00005a000f317a11 */ /* 0x000fe200078a08ff */
[----:B------:R-:W-:Y:S01]  /*27f0*/  IMAD R85, R71, c[0x0][0x190], RZ ;  /* 0x0000640047557a24 */ /* 0x000fe200078e02ff */
[----:B------:R-:W-:Y:S01]  /*2800*/  LEA.HI.X.SX32 R68, R12, c[0x0][0x16c], 0x1, P2 ;  /* 0x00005b000c447a11 */ /* 0x000fe200010f0eff */
[----:B------:R-:W-:Y:S01]  /*2810*/  IMAD R16, R16, c[0x0][0x184], RZ ;  /* 0x0000610010107a24 */ /* 0x000fe200078e02ff */
[----:B------:R-:W-:Y:S01]  /*2820*/  LEA.HI.X.SX32 R42, R13, c[0x0][0x16c], 0x1, P3 ;  /* 0x00005b000d2a7a11 */ /* 0x000fe200018f0eff */
[----:B------:R-:W-:Y:S01]  /*2830*/  IMAD.MOV.U32 R5, RZ, RZ, c[0x0][0x18c] ;  /* 0x00006300ff057624 */ /* 0x000fe200078e00ff */
[----:B------:R-:W-:Y:S01]  /*2840*/  LEA.HI.X.SX32 R76, R14, c[0x0][0x16c], 0x1, P4 ;  /* 0x00005b000e4c7a11 */ /* 0x000fe200020f0eff */
[----:B------:R-:W-:Y:S01]  /*2850*/  IMAD R225, R214, c[0x0][0x188], RZ ;  /* 0x00006200d6e17a24 */ /* 0x000fe200078e02ff */
[----:B------:R-:W-:Y:S01]  /*2860*/  LEA R32, P1, R16, c[0x0][0x160], 0x1 ;  /* 0x0000580010207a11 */ /* 0x000fe200078208ff */
[----:B------:R-:W-:Y:S01]  /*2870*/  IMAD R224, R215, c[0x0][0x188], RZ ;  /* 0x00006200d7e07a24 */ /* 0x000fe200078e02ff */
[----:B------:R-:W-:Y:S01]  /*2880*/  LEA.HI.X.SX32 R48, R15, c[0x0][0x16c], 0x1, P5 ;  /* 0x00005b000f307a11 */ /* 0x000fe200028f0eff */
[----:B------:R-:W-:Y:S01]  /*2890*/  IMAD R223, R216, c[0x0][0x188], RZ ;  /* 0x00006200d8df7a24 */ /* 0x000fe200078e02ff */
[----:B------:R-:W-:Y:S01]  /*28a0*/  LEA.HI.X.SX32 R33, R16, c[0x0][0x164], 0x1, P1 ;  /* 0x0000590010217a11 */ /* 0x000fe200008f0eff */
[----:B------:R-:W-:Y:S01]  /*28b0*/  IMAD R222, R217, c[0x0][0x188], RZ ;  /* 0x00006200d9de7a24 */ /* 0x000fe200078e02ff */
[----:B------:R-:W-:Y:S01]  /*28c0*/  LEA R51, P6, R17, c[0x0][0x168], 0x1 ;  /* 0x00005a0011337a11 */ /* 0x000fe200078c08ff */
[----:B------:R-:W-:Y:S01]  /*28d0*/  IMAD R221, R218, c[0x0][0x188], RZ ;  /* 0x00006200dadd7a24 */ /* 0x000fe200078e02ff */
[----:B------:R-:W-:Y:S01]  /*28e0*/  LEA R75, P0, R19, c[0x0][0x168], 0x1 ;  /* 0x00005a00134b7a11 */ /* 0x000fe200078008ff */
[----:B------:R-:W-:Y:S01]  /*28f0*/  IMAD.SHL.U32 R5, R5, 0x40, RZ ;  /* 0x0000004005057824 */ /* 0x000fe200078e00ff */
[----:B------:R-:W-:-:S02]  /*2900*/  LEA R53, P1, R21, c[0x0][0x168], 0x1 ;  /* 0x00005a0015357a11 */ /* 0x000fc400078208ff */
[----:B------:R-:W-:Y:S02]  /*2910*/  LEA R79, P2, R23, c[0x0][0x168], 0x1 ;  /* 0x00005a00174f7a11 */ /* 0x000fe400078408ff */
[----:B------:R-:W-:Y:S02]  /*2920*/  LEA R55, P3, R25, c[0x0][0x168], 0x1 ;  /* 0x00005a0019377a11 */ /* 0x000fe400078608ff */
[----:B------:R-:W-:Y:S02]  /*2930*/  LEA R59, P4, R27, c[0x0][0x168], 0x1 ;  /* 0x00005a001b3b7a11 */ /* 0x000fe400078808ff */
[----:B------:R-:W-:Y:S02]  /*2940*/  LEA R12, P5, R29, c[0x0][0x168], 0x1 ;  /* 0x00005a001d0c7a11 */ /* 0x000fe400078a08ff */
[----:B------:R-:W-:Y:S02]  /*2950*/  LEA.HI.X.SX32 R50, R17, c[0x0][0x16c], 0x1, P6 ;  /* 0x00005b0011327a11 */ /* 0x000fe400030f0eff */
[----:B------:R-:W-:-:S02]  /*2960*/  LEA.HI.X.SX32 R74, R19, c[0x0][0x16c], 0x1, P0 ;  /* 0x00005b00134a7a11 */ /* 0x000fc400000f0eff */
[----:B------:R-:W-:Y:S02]  /*2970*/  LEA.HI.X.SX32 R52, R21, c[0x0][0x16c], 0x1, P1 ;  /* 0x00005b0015347a11 */ /* 0x000fe400008f0eff */
[----:B------:R-:W-:Y:S02]  /*2980*/  LEA.HI.X.SX32 R78, R23, c[0x0][0x16c], 0x1, P2 ;  /* 0x00005b00174e7a11 */ /* 0x000fe400010f0eff */
[----:B------:R-:W-:Y:S02]  /*2990*/  LEA.HI.X.SX32 R54, R25, c[0x0][0x16c], 0x1, P3 ;  /* 0x00005b0019367a11 */ /* 0x000fe400018f0eff */
[----:B------:R-:W-:Y:S02]  /*29a0*/  LEA.HI.X.SX32 R58, R27, c[0x0][0x16c], 0x1, P4 ;  /* 0x00005b001b3a7a11 */ /* 0x000fe400020f0eff */
[----:B------:R-:W-:Y:S02]  /*29b0*/  LEA.HI.X.SX32 R13, R29, c[0x0][0x16c], 0x1, P5 ;  /* 0x00005b001d0d7a11 */ /* 0x000fe400028f0eff */
[----:B------:R-:W-:-:S02]  /*29c0*/  LOP3.LUT R73, R73, 0x30, R8, 0x78, !PT ;  /* 0x0000003049497812 */ /* 0x000fc400078e7808 */
[----:B------:R-:W-:Y:S02]  /*29d0*/  LEA R61, P6, R31, c[0x0][0x168], 0x1 ;  /* 0x00005a001f3d7a11 */ /* 0x000fe400078c08ff */
[----:B------:R-:W-:Y:S02]  /*29e0*/  LEA R62, P0, R18, c[0x0][0x168], 0x1 ;  /* 0x00005a00123e7a11 */ /* 0x000fe400078008ff */
[----:B------:R-:W-:Y:S02]  /*29f0*/  LEA R65, P1, R35, c[0x0][0x168], 0x1 ;  /* 0x00005a0023417a11 */ /* 0x000fe400078208ff */
[----:B------:R-:W-:Y:S02]  /*2a00*/  LEA R57, P2, R37, c[0x0][0x168], 0x1 ;  /* 0x00005a0025397a11 */ /* 0x000fe400078408ff */
[----:B------:R-:W-:Y:S02]  /*2a10*/  LEA R66, P3, R39, c[0x0][0x168], 0x1 ;  /* 0x00005a0027427a11 */ /* 0x000fe400078608ff */
[----:B------:R-:W-:-:S02]  /*2a20*/  LEA R70, P4, R41, c[0x0][0x168], 0x1 ;  /* 0x00005a0029467a11 */ /* 0x000fc400078808ff */
[----:B------:R-:W-:Y:S02]  /*2a30*/  LEA R136, P5, R133, c[0x0][0x168], 0x1 ;  /* 0x00005a0085887a11 */ /* 0x000fe400078a08ff */
[----:B------:R-:W-:Y:S02]  /*2a40*/  LOP3.LUT R6, R73, 0x400, R154, 0xf8, !PT ;  /* 0x0000040049067812 */ /* 0x000fe400078ef89a */
[----:B------:R-:W-:Y:S02]  /*2a50*/  LEA.HI.X.SX32 R60, R31, c[0x0][0x16c], 0x1, P6 ;  /* 0x00005b001f3c7a11 */ /* 0x000fe400030f0eff */
[----:B------:R-:W-:Y:S02]  /*2a60*/  LEA.HI.X.SX32 R63, R18, c[0x0][0x16c], 0x1, P0 ;  /* 0x00005b00123f7a11 */ /* 0x000fe400000f0eff */
[----:B------:R-:W-:Y:S02]  /*2a70*/  LEA.HI.X.SX32 R64, R35, c[0x0][0x16c], 0x1, P1 ;  /* 0x00005b0023407a11 */ /* 0x000fe400008f0eff */
[----:B------:R-:W-:-:S02]  /*2a80*/  LEA.HI.X.SX32 R56, R37, c[0x0][0x16c], 0x1, P2 ;  /* 0x00005b0025387a11 */ /* 0x000fc400010f0eff */
[----:B------:R-:W-:Y:S02]  /*2a90*/  LEA.HI.X.SX32 R67, R39, c[0x0][0x16c], 0x1, P3 ;  /* 0x00005b0027437a11 */ /* 0x000fe400018f0eff */
[----:B------:R-:W-:Y:S02]  /*2aa0*/  LEA.HI.X.SX32 R71, R41, c[0x0][0x16c], 0x1, P4 ;  /* 0x00005b0029477a11 */ /* 0x000fe400020f0eff */
[----:B------:R-:W-:Y:S02]  /*2ab0*/  LEA.HI.X.SX32 R133, R133, c[0x0][0x16c], 0x1, P5 ;  /* 0x00005b0085857a11 */ /* 0x000fe400028f0eff */
[----:B------:R-:W-:Y:S02]  /*2ac0*/  LEA R73, P6, R45, c[0x0][0x168], 0x1 ;  /* 0x00005a002d497a11 */ /* 0x000fe400078c08ff */
[----:B------:R-:W-:Y:S02]  /*2ad0*/  LEA R153, P0, R47, c[0x0][0x168], 0x1 ;  /* 0x00005a002f997a11 */ /* 0x000fe400078008ff */
        /* <DEDUP_REMOVED lines=12> */
[----:B------:R-:W-:-:S02]  /*2ba0*/  LEA R18, P6, R46, c[0x0][0x168], 0x1 ;  /* 0x00005a002e127a11 */ /* 0x000fc400078c08ff */
[----:B------:R-:W-:Y:S02]  /*2bb0*/  LEA R26, P0, R80, c[0x0][0x168], 0x1 ;  /* 0x00005a00501a7a11 */ /* 0x000fe400078008ff */
[----:B------:R-:W-:Y:S02]  /*2bc0*/  LEA R16, P1, R81, c[0x0][0x168], 0x1 ;  /* 0x00005a0051107a11 */ /* 0x000fe400078208ff */
[----:B------:R-:W-:Y:S02]  /*2bd0*/  LEA R40, P2, R82, c[0x0][0x168], 0x1 ;  /* 0x00005a0052287a11 */ /* 0x000fe400078408ff */
[----:B------:R-:W-:Y:S02]  /*2be0*/  LEA R30, P3, R83, c[0x0][0x168], 0x1 ;  /* 0x00005a00531e7a11 */ /* 0x000fe400078608ff */
[----:B------:R-:W-:Y:S02]  /*2bf0*/  LEA R38, P4, R84, c[0x0][0x168], 0x1 ;  /* 0x00005a0054267a11 */ /* 0x000fe400078808ff */
[----:B------:R-:W-:-:S02]  /*2c00*/  LEA R36, P5, R85, c[0x0][0x168], 0x1 ;  /* 0x00005a0055247a11 */ /* 0x000fc400078a08ff */
[C---:B------:R-:W-:Y:S02]  /*2c10*/  LOP3.LUT R7, R2.reuse, 0x20, RZ, 0x3c, !PT ;  /* 0x0000002002077812 */ /* 0x040fe400078e3cff */
[C---:B------:R-:W-:Y:S02]  /*2c20*/  LOP3.LUT R8, R2.reuse, 0x40, RZ, 0x3c, !PT ;  /* 0x0000004002087812 */ /* 0x040fe400078e3cff */
[----:B------:R-:W-:Y:S02]  /*2c30*/  LOP3.LUT R9, R2, 0x60, RZ, 0x3c, !PT ;  /* 0x0000006002097812 */ /* 0x000fe400078e3cff */
[----:B------:R-:W-:Y:S02]  /*2c40*/  LOP3.LUT R10, R6, 0x40, RZ, 0x3c, !PT ;  /* 0x00000040060a7812 */ /* 0x000fe400078e3cff */
[----:B------:R-:W-:Y:S02]  /*2c50*/  LOP3.LUT R219, R3, 0x40, RZ, 0x3c, !PT ;  /* 0x0000004003db7812 */ /* 0x000fe400078e3cff */
[----:B------:R-:W-:-:S02]  /*2c60*/  LEA.HI.X.SX32 R19, R46, c[0x0][0x16c], 0x1, P6 ;  /* 0x00005b002e137a11 */ /* 0x000fc400030f0eff */
[----:B------:R-:W-:Y:S02]  /*2c70*/  LEA.HI.X.SX32 R27, R80, c[0x0][0x16c], 0x1, P0 ;  /* 0x00005b00501b7a11 */ /* 0x000fe400000f0eff */
[----:B------:R-:W-:Y:S02]  /*2c80*/  LEA.HI.X.SX32 R17, R81, c[0x0][0x16c], 0x1, P1 ;  /* 0x00005b0051117a11 */ /* 0x000fe400008f0eff */
[----:B------:R-:W-:Y:S02]  /*2c90*/  LEA.HI.X.SX32 R41, R82, c[0x0][0x16c], 0x1, P2 ;  /* 0x00005b0052297a11 */ /* 0x000fe400010f0eff */
[----:B------:R-:W-:Y:S02]  /*2ca0*/  LEA.HI.X.SX32 R31, R83, c[0x0][0x16c], 0x1, P3 ;  /* 0x00005b00531f7a11 */ /* 0x000fe400018f0eff */
[----:B------:R-:W-:Y:S02]  /*2cb0*/  LEA.HI.X.SX32 R39, R84, c[0x0][0x16c], 0x1, P4 ;  /* 0x00005b0054277a11 */ /* 0x000fe400020f0eff */
[----:B------:R-:W-:-:S02]  /*2cc0*/  LEA.HI.X.SX32 R37, R85, c[0x0][0x16c], 0x1, P5 ;  /* 0x00005b0055257a11 */ /* 0x000fc400028f0eff */
.L_x_3:
[----:B------:R-:W-:Y:S01]  /*2cd0*/  ISETP.GE.AND P0, PT, R0, UR4, PT ;  /* 0x0000000400007c0c */ /* 0x000fe2000bf06270 */
[----:B------:R-:W-:Y:S01]  /*2ce0*/  IMAD.WIDE R14, R252, 0x2, R32 ;  /* 0x00000002fc0e7825 */ /* 0x000fe200078e0220 */
[----:B------:R-:W-:-:S02]  /*2cf0*/  ISETP.GE.AND P1, PT, R215, UR4, PT ;  /* 0x00000004d7007c0c */ /* 0x000fc4000bf26270 */
[----:B------:R-:W-:Y:S02]  /*2d00*/  PRMT R86, RZ, 0x7610, R86 ;  /* 0x00007610ff567816 */ /* 0x000fe40000000056 */
[----:B------:R-:W-:-:S07]  /*2d10*/  PRMT R87, RZ, 0x7610, R87 ;  /* 0x00007610ff577816 */ /* 0x000fce0000000057 */
[----:B------:R0:W2:Y:S01]  /*2d20*/  @!P0 LDG.E.U16 R86, [R14.64] ;  /* 0x000000060e568981 */ /* 0x0000a2000c1e1500 */
[----:B------:R-:W-:Y:S02]  /*2d30*/  ISETP.GE.AND P0, PT, R211, UR4, PT ;  /* 0x00000004d3007c0c */ /* 0x000fe4000bf06270 */
[----:B------:R-:W-:Y:S01]  /*2d40*/  PRMT R88, RZ, 0x7610, R88 ;  /* 0x00007610ff587816 */ /* 0x000fe20000000058 */
[----:B0-----:R-:W-:-:S05]  /*2d50*/  IMAD.WIDE R14, R224, 0x2, R32 ;  /* 0x00000002e00e7825 */ /* 0x001fca00078e0220 */
[----:B------:R0:W3:Y:S01]  /*2d60*/  @!P1 LDG.E.U16 R87, [R14.64] ;  /* 0x000000060e579981 */ /* 0x0000e2000c1e1500 */
[----:B------:R-:W-:Y:S02]  /*2d70*/  ISETP.GE.AND P1, PT, R207, UR4, PT ;  /* 0x00000004cf007c0c */ /* 0x000fe4000bf26270 */
[----:B------:R-:W-:Y:S01]  /*2d80*/  PRMT R89, RZ, 0x7610, R89 ;  /* 0x00007610ff597816 */ /* 0x000fe20000000059 */
[----:B0-----:R-:W-:-:S05]  /*2d90*/  IMAD.WIDE R14, R228, 0x2, R32 ;  /* 0x00000002e40e7825 */ /* 0x001fca00078e0220 */
[----:B------:R0:W4:Y:S01]  /*2da0*/  @!P0 LDG.E.U16 R88, [R14.64] ;  /* 0x000000060e588981 */ /* 0x000122000c1e1500 */
[----:B------:R-:W-:Y:S02]  /*2db0*/  ISETP.GE.AND P0, PT, R203, UR4, PT ;  /* 0x00000004cb007c0c */ /* 0x000fe4000bf06270 */
[----:B------:R-:W-:Y:S01]  /*2dc0*/  PRMT R90, RZ, 0x7610, R90 ;  /* 0x00007610ff5a7816 */ /* 0x000fe2000000005a */
[----:B0-----:R-:W-:-:S05]  /*2dd0*/  IMAD.WIDE R14, R232, 0x2, R32 ;  /* 0x00000002e80e7825 */ /* 0x001fca00078e0220 */
[----:B------:R0:W5:Y:S01]  /*2de0*/  @!P1 LDG.E.U16 R89, [R14.64] ;  /* 0x000000060e599981 */ /* 0x000162000c1e1500 */
[----:B------:R-:W-:Y:S02]  /*2df0*/  ISETP.GE.AND P1, PT, R199, UR4, PT ;  /* 0x00000004c7007c0c */ /* 0x000fe4000bf26270 */
[----:B------:R-:W-:Y:S01]  /*2e00*/  PRMT R91, RZ, 0x7610, R91 ;  /* 0x00007610ff5b7816 */ /* 0x000fe2000000005b */
[----:B0-----:R-:W-:-:S05]  /*2e10*/  IMAD.WIDE R14, R236, 0x2, R32 ;  /* 0x00000002ec0e7825 */ /* 0x001fca00078e0220 */
[----:B------:R0:W2:Y:S01]  /*2e20*/  @!P0 LDG.E.U16 R90, [R14.64] ;  /* 0x000000060e5a8981 */ /* 0x0000a2000c1e1500 */
        /* <DEDUP_REMOVED lines=80> */
[----:B------:R-:W-:Y:S01]  /*3330*/  ISETP.GE.AND P0, PT, R208, UR4, PT ;  /* 0x00000004d0007c0c */ /* 0x000fe2000bf06270 */
[----:B0-----:R-:W-:Y:S01]  /*3340*/  IMAD.WIDE R14, R227, 0x2, R32 ;  /* 0x00000002e30e7825 */ /* 0x001fe200078e0220 */
[----:B------:R-:W-:-:S04]  /*3350*/  PRMT R103, RZ, 0x7610, R103 ;  /* 0x00007610ff677816 */ /* 0x000fc80000000067 */
[----:B------:R0:W5:Y:S01]  /*3360*/  @!P1 LDG.E.U16 R124, [R14.64] ;  /* 0x000000060e7c9981 */ /* 0x000162000c1e1500 */
[----:B------:R-:W-:Y:S02]  /*3370*/  ISETP.GE.AND P1, PT, R204, UR4, PT ;  /* 0x00000004cc007c0c */ /* 0x000fe4000bf26270 */
[----:B------:R-:W-:Y:S01]  /*3380*/  PRMT R102, RZ, 0x7610, R102 ;  /* 0x00007610ff667816 */ /* 0x000fe20000000066 */
[----:B0-----:R-:W-:-:S05]  /*3390*/  IMAD.WIDE R14, R231, 0x2, R32 ;  /* 0x00000002e70e7825 */ /* 0x001fca00078e0220 */
[----:B------:R0:W5:Y:S01]  /*33a0*/  @!P0 LDG.E.U16 R103, [R14.64] ;  /* 0x000000060e678981 */ /* 0x000162000c1e1500 */
[----:B------:R-:W-:Y:S01]  /*33b0*/  ISETP.GE.AND P0, PT, R200, UR4, PT ;  /* 0x00000004c8007c0c */ /* 0x000fe2000bf06270 */
[----:B0-----:R-:W-:-:S05]  /*33c0*/  IMAD.WIDE R14, R235, 0x2, R32 ;  /* 0x00000002eb0e7825 */ /* 0x001fca00078e0220 */
[----:B------:R0:W5:Y:S01]  /*33d0*/  @!P1 LDG.E.U16 R102, [R14.64] ;  /* 0x000000060e669981 */ /* 0x000162000c1e1500 */
[----:B------:R-:W-:Y:S02]  /*33e0*/  ISETP.GE.AND P1, PT, R196, UR4, PT ;  /* 0x00000004c4007c0c */ /* 0x000fe4000bf26270 */
[----:B------:R-:W-:Y:S02]  /*33f0*/  PRMT R101, RZ, 0x7610, R101 ;  /* 0x00007610ff657816 */ /* 0x000fe40000000065 */
[----:B------:R-:W-:Y:S01]  /*3400*/  PRMT R81, RZ, 0x7610, R81 ;  /* 0x00007610ff517816 */ /* 0x000fe20000000051 */
[----:B0-----:R-:W-:Y:S01]  /*3410*/  IMAD.WIDE R14, R239, 0x2, R32 ;  /* 0x00000002ef0e7825 */ /* 0x001fe200078e0220 */
[----:B------:R-:W0:Y:S04]  /*3420*/  S2R R147, SR_TID.X ;  /* 0x0000000000937919 */ /* 0x000e280000002100 */
[----:B------:R1:W5:Y:S01]  /*3430*/  @!P0 LDG.E.U16 R101, [R14.64] ;  /* 0x000000060e658981 */ /* 0x000362000c1e1500 */
[----:B------:R-:W-:-:S02]  /*3440*/  ISETP.GE.AND P0, PT, R192, UR4, PT ;  /* 0x00000004c0007c0c */ /* 0x000fc4000bf06270 */
[----:B------:R-:W-:Y:S01]  /*3450*/  PRMT R80, RZ, 0x7610, R80 ;  /* 0x00007610ff507816 */ /* 0x000fe20000000050 */
[----:B-1----:R-:W-:-:S05]  /*3460*/  IMAD.WIDE R14, R243, 0x2, R32 ;  /* 0x00000002f30e7825 */ /* 0x002fca00078e0220 */
[----:B------:R1:W5:Y:S01]  /*3470*/  @!P1 LDG.E.U16 R81, [R14.64] ;  /* 0x000000060e519981 */ /* 0x000362000c1e1500 */
[----:B------:R-:W-:Y:S02]  /*3480*/  ISETP.GE.AND P1, PT, R188, UR4, PT ;  /* 0x00000004bc007c0c */ /* 0x000fe4000bf26270 */
[----:B------:R-:W-:Y:S02]  /*3490*/  PRMT R85, RZ, 0x7610, R85 ;  /* 0x00007610ff557816 */ /* 0x000fe40000000055 */
[----:B0-----:R-:W-:Y:S01]  /*34a0*/  LOP3.LUT R147, R147, 0x3f, RZ, 0xc0, !PT ;  /* 0x0000003f93937812 */ /* 0x001fe200078ec0ff */
[----:B-1----:R-:W-:-:S05]  /*34b0*/  IMAD.WIDE R14, R247, 0x2, R32 ;  /* 0x00000002f70e7825 */ /* 0x002fca00078e0220 */
[----:B------:R0:W5:Y:S01]  /*34c0*/  @!P0 LDG.E.U16 R80, [R14.64] ;  /* 0x000000060e508981 */ /* 0x000162000c1e1500 */
[----:B------:R-:W-:Y:S01]  /*34d0*/  ISETP.GE.AND P0, PT, R147, UR4, PT ;  /* 0x0000000493007c0c */ /* 0x000fe2000bf06270 */
[----:B0-----:R-:W-:-:S05]  /*34e0*/  IMAD.WIDE R14, R251, 0x2, R32 ;  /* 0x00000002fb0e7825 */ /* 0x001fca00078e0220 */
[----:B------:R0:W5:Y:S01]  /*34f0*/  @!P1 LDG.E.U16 R85, [R14.64] ;  /* 0x000000060e559981 */ /* 0x000162000c1e1500 */
[----:B------:R-:W-:-:S03]  /*3500*/  PRMT R84, RZ, 0x7610, R84 ;  /* 0x00007610ff547816 */ /* 0x000fc60000000054 */
[----:B------:R-:W-:Y:S01]  /*3510*/  BAR.SYNC.DEFER_BLOCKING 0x0 ;  /* 0x0000000000007b1d */ /* 0x000fe20000010000 */
[----:B------:R-:W-:Y:S01]  /*3520*/  PRMT R83, RZ, 0x7610, R83 ;  /* 0x00007610ff537816 */ /* 0x000fe20000000053 */
[----:B0-----:R-:W-:Y:S01]  /*3530*/  IMAD.WIDE R14, R4, 0x2, R36 ;  /* 0x00000002040e7825 */ /* 0x001fe200078e0224 */
[----:B------:R-:W-:-:S04]  /*3540*/  PRMT R82, RZ, 0x7610, R82 ;  /* 0x00007610ff527816 */ /* 0x000fc80000000052 */
[----:B------:R0:W5:Y:S02]  /*3550*/  @!P0 LDG.E.U16 R84, [R14.64] ;  /* 0x000000060e548981 */ /* 0x000164000c1e1500 */
[----:B0-----:R-:W-:-:S05]  /*3560*/  IMAD.WIDE R14, R4, 0x2, R38 ;  /* 0x00000002040e7825 */ /* 0x001fca00078e0226 */
[----:B------:R0:W5:Y:S04]  /*3570*/  @!P0 LDG.E.U16 R83, [R14.64] ;  /* 0x000000060e538981 */ /* 0x000168000c1e1500 */
[----:B--2---:R1:W-:Y:S01]  /*3580*/  STS.U16 [R2], R86 ;  /* 0x0000005602007388 */ /* 0x0043e20000000400 */
[----:B0-----:R-:W-:Y:S01]  /*3590*/  IMAD.WIDE R14, R4, 0x2, R30 ;  /* 0x00000002040e7825 */ /* 0x001fe200078e021e */
[----:B-1----:R-:W-:-:S04]  /*35a0*/  PRMT R86, RZ, 0x7610, R86 ;  /* 0x00007610ff567816 */ /* 0x002fc80000000056 */
[----:B------:R0:W2:Y:S04]  /*35b0*/  @!P0 LDG.E.U16 R82, [R14.64] ;  /* 0x000000060e528981 */ /* 0x0000a8000c1e1500 */
[----:B---3--:R1:W-:Y:S01]  /*35c0*/  STS.U16 [R2+0x400], R87 ;  /* 0x0004005702007388 */ /* 0x0083e20000000400 */
[----:B0-----:R-:W-:Y:S01]  /*35d0*/  IMAD.WIDE R14, R4, 0x2, R40 ;  /* 0x00000002040e7825 */ /* 0x001fe200078e0228 */
[----:B-1----:R-:W-:-:S04]  /*35e0*/  PRMT R87, RZ, 0x7610, R87 ;  /* 0x00007610ff577816 */ /* 0x002fc80000000057 */
[----:B------:R0:W3:Y:S04]  /*35f0*/  @!P0 LDG.E.U16 R86, [R14.64] ;  /* 0x000000060e568981 */ /* 0x0000e8000c1e1500 */
[----:B----4-:R1:W-:Y:S01]  /*3600*/  STS.U16 [R2+0x800], R88 ;  /* 0x0008005802007388 */ /* 0x0103e20000000400 */
[----:B0-----:R-:W-:Y:S01]  /*3610*/  IMAD.WIDE R14, R4, 0x2, R16 ;  /* 0x00000002040e7825 */ /* 0x001fe200078e0210 */
[----:B-1----:R-:W-:-:S04]  /*3620*/  PRMT R88, RZ, 0x7610, R88 ;  /* 0x00007610ff587816 */ /* 0x002fc80000000058 */
[----:B------:R0:W4:Y:S02]  /*3630*/  @!P0 LDG.E.U16 R87, [R14.64] ;  /* 0x000000060e578981 */ /* 0x000124000c1e1500 */
[----:B0-----:R-:W-:Y:S02]  /*3640*/  IMAD.WIDE R14, R4, 0x2, R26 ;  /* 0x00000002040e7825 */ /* 0x001fe400078e021a */
[----:B-----5:R0:W-:Y:S04]  /*3650*/  STS.U16 [R2+0xc00], R89 ;  /* 0x000c005902007388 */ /* 0x0201e80000000400 */
[----:B------:R1:W5:Y:S01]  /*3660*/  @!P0 LDG.E.U16 R88, [R14.64] ;  /* 0x000000060e588981 */ /* 0x000362000c1e1500 */
[----:B0-----:R-:W-:Y:S01]  /*3670*/  PRMT R89, RZ, 0x7610, R89 ;  /* 0x00007610ff597816 */ /* 0x001fe20000000059 */
[----:B-1----:R-:W-:-:S02]  /*3680*/  IMAD.MOV.U32 R14, RZ, RZ, R18 ;  /* 0x000000ffff0e7224 */ /* 0x002fc400078e0012 */
[----:B------:R-:W-:-:S04]  /*3690*/  IMAD.MOV.U32 R15, RZ, RZ, R19 ;  /* 0x000000ffff0f7224 */ /* 0x000fc800078e0013 */
[----:B------:R-:W-:Y:S01]  /*36a0*/  IMAD.WIDE R18, R4, 0x2, R14 ;  /* 0x0000000204127825 */ /* 0x000fe200078e020e */
[----:B------:R0:W-:Y:S04]  /*36b0*/  STS.U16 [R2+0x1000], R90 ;  /* 0x0010005a02007388 */ /* 0x0001e80000000400 */
[----:B------:R1:W2:Y:S01]  /*36c0*/  @!P0 LDG.E.U16 R89, [R18.64] ;  /* 0x0000000612598981 */ /* 0x0002a2000c1e1500 */
[----:B0-----:R-:W-:Y:S01]  /*36d0*/  PRMT R90, RZ, 0x7610, R90 ;  /* 0x00007610ff5a7816 */ /* 0x001fe2000000005a */
[----:B-1----:R-:W-:Y:S02]  /*36e0*/  IMAD.MOV.U32 R18, RZ, RZ, R20 ;  /* 0x000000ffff127224 */ /* 0x002fe400078e0014 */
[----:B------:R-:W-:-:S04]  /*36f0*/  IMAD.MOV.U32 R19, RZ, RZ, R21 ;  /* 0x000000ffff137224 */ /* 0x000fc800078e0015 */
[C---:B------:R-:W-:Y:S01]  /*3700*/  IMAD.WIDE R20, R4.reuse, 0x2, R18 ;  /* 0x0000000204147825 */ /* 0x040fe200078e0212 */
[----:B------:R0:W-:Y:S04]  /*3710*/  STS.U16 [R2+0x1400], R91 ;  /* 0x0014005b02007388 */ /* 0x0001e80000000400 */
[----:B------:R1:W2:Y:S01]  /*3720*/  @!P0 LDG.E.U16 R90, [R20.64] ;  /* 0x00000006145a8981 */ /* 0x0002a2000c1e1500 */
[----:B0-----:R-:W-:Y:S01]  /*3730*/  PRMT R91, RZ, 0x7610, R91 ;  /* 0x00007610ff5b7816 */ /* 0x001fe2000000005b */
[----:B-1----:R-:W-:Y:S02]  /*3740*/  IMAD.WIDE R20, R4, 0x2, R24 ;  /* 0x0000000204147825 */ /* 0x002fe400078e0218 */
[----:B------:R0:W-:Y:S01]  /*3750*/  STS.U16 [R2+0x1800], R100 ;  /* 0x0018006402007388 */ /* 0x0001e20000000400 */
[----:B------:R-:W-:-:S03]  /*3760*/  LOP3.LUT R23, R23, R22, RZ, 0x3c, !PT ;  /* 0x0000001617177212 */ /* 0x000fc600078e3cff */
[----:B------:R1:W2:Y:S01]  /*3770*/  @!P0 LDG.E.U16 R91, [R20.64] ;  /* 0x00000006145b8981 */ /* 0x0002a2000c1e1500 */
[----:B------:R-:W-:Y:S02]  /*3780*/  LOP3.LUT R22, R23, R22, RZ, 0x3c, !PT ;  /* 0x0000001617167212 */ /* 0x000fe400078e3cff */
[----:B0-----:R-:W-:Y:S01]  /*3790*/  PRMT R100, RZ, 0x7610, R100 ;  /* 0x00007610ff647816 */ /* 0x001fe20000000064 */
[----:B-1----:R-:W-:Y:S01]  /*37a0*/  IMAD.WIDE R20, R4, 0x2, R34 ;  /* 0x0000000204147825 */ /* 0x002fe200078e0222 */
[----:B------:R0:W-:Y:S01]  /*37b0*/  STS.U16 [R2+0x1c00], R144 ;  /* 0x001c009002007388 */ /* 0x0001e20000000400 */
[----:B------:R-:W-:-:S03]  /*37c0*/  LOP3.LUT R153, R153, R152, RZ, 0x3c, !PT ;  /* 0x0000009899997212 */ /* 0x000fc600078e3cff */
[----:B------:R1:W2:Y:S01]  /*37d0*/  @!P0 LDG.E.U16 R100, [R20.64] ;  /* 0x0000000614648981 */ /* 0x0002a2000c1e1500 */
[----:B------:R-:W-:Y:S02]  /*37e0*/  LOP3.LUT R23, R23, R22, RZ, 0x3c, !PT ;  /* 0x0000001617177212 */ /* 0x000fe400078e3cff */
[----:B0-----:R-:W-:Y:S01]  /*37f0*/  PRMT R144, RZ, 0x7610, R144 ;  /* 0x00007610ff907816 */ /* 0x001fe20000000090 */
[----:B-1----:R-:W-:Y:S01]  /*3800*/  IMAD.WIDE R20, R4, 0x2, R28 ;  /* 0x0000000204147825 */ /* 0x002fe200078e021c */
[----:B------:R-:W-:Y:S01]  /*3810*/  LOP3.LUT R152, R153, R152, RZ, 0x3c, !PT ;  /* 0x0000009899987212 */ /* 0x000fe200078e3cff */
[----:B------:R0:W-:Y:S01]  /*3820*/  STS.U16 [R7+0x100], R143 ;  /* 0x0001008f07007388 */ /* 0x0001e20000000400 */
[----:B------:R-:W-:-:S03]  /*3830*/  LOP3.LUT R73, R73, R72, RZ, 0x3c, !PT ;  /* 0x0000004849497212 */ /* 0x000fc600078e3cff */
[----:B------:R1:W2:Y:S01]  /*3840*/  @!P0 LDG.E.U16 R144, [R20.64] ;  /* 0x0000000614908981 */ /* 0x0002a2000c1e1500 */
[----:B------:R-:W-:Y:S02]  /*3850*/  LOP3.LUT R153, R153, R152, RZ, 0x3c, !PT ;  /* 0x0000009899997212 */ /* 0x000fe400078e3cff */
[----:B0-----:R-:W-:Y:S01]  /*3860*/  PRMT R143, RZ, 0x7610, R143 ;  /* 0x00007610ff8f7816 */ /* 0x001fe2000000008f */
[----:B-1----:R-:W-:Y:S01]  /*3870*/  IMAD.WIDE R20, R4, 0x2, R22 ;  /* 0x0000000204147825 */ /* 0x002fe200078e0216 */
[C---:B------:R-:W-:Y:S01]  /*3880*/  LOP3.LUT R72, R73.reuse, R72, RZ, 0x3c, !PT ;  /* 0x0000004849487212 */ /* 0x040fe200078e3cff */
[----:B------:R0:W-:Y:S04]  /*3890*/  STS.U16 [R7+0x500], R142 ;  /* 0x0005008e07007388 */ /* 0x0001e80000000400 */
[----:B------:R1:W2:Y:S01]  /*38a0*/  @!P0 LDG.E.U16 R143, [R20.64] ;  /* 0x00000006148f8981 */ /* 0x0002a2000c1e1500 */
[----:B------:R-:W-:-:S02]  /*38b0*/  LOP3.LUT R73, R73, R72, RZ, 0x3c, !PT ;  /* 0x0000004849497212 */ /* 0x000fc400078e3cff */
[----:B0-----:R-:W-:Y:S01]  /*38c0*/  PRMT R142, RZ, 0x7610, R142 ;  /* 0x00007610ff8e7816 */ /* 0x001fe2000000008e */
[----:B-1----:R-:W-:Y:S01]  /*38d0*/  IMAD.WIDE R20, R4, 0x2, R152 ;  /* 0x0000000204147825 */ /* 0x002fe200078e0298 */
[----:B------:R-:W-:-:S04]  /*38e0*/  PRMT R145, RZ, 0x7610, R145 ;  /* 0x00007610ff917816 */ /* 0x000fc80000000091 */
[----:B------:R0:W2:Y:S04]  /*38f0*/  @!P0 LDG.E.U16 R142, [R20.64] ;  /* 0x00000006148e8981 */ /* 0x0000a8000c1e1500 */
[----:B------:R-:W-:Y:S01]  /*3900*/  STS.U16 [R7+0x900], R45 ;  /* 0x0009002d07007388 */ /* 0x000fe20000000400 */
[----:B0-----:R-:W-:-:S03]  /*3910*/  IMAD.WIDE R20, R4, 0x2, R72 ;  /* 0x0000000204147825 */ /* 0x001fc600078e0248 */
[----:B------:R0:W-:Y:S04]  /*3920*/  STS.U16 [R7+0xd00], R44 ;  /* 0x000d002c07007388 */ /* 0x0001e80000000400 */
[----:B------:R1:W2:Y:S01]  /*3930*/  @!P0 LDG.E.U16 R145, [R20.64] ;  /* 0x0000000614918981 */ /* 0x0002a2000c1e1500 */
[----:B------:R-:W-:Y:S01]  /*3940*/  LOP3.LUT R57, R57, R56, RZ, 0x3c, !PT ;  /* 0x0000003839397212 */ /* 0x000fe200078e3cff */
[----:B-1----:R-:W-:Y:S02]  /*3950*/  IMAD.MOV.U32 R20, RZ, RZ, R136 ;  /* 0x000000ffff147224 */ /* 0x002fe400078e0088 */
[--C-:B------:R-:W-:Y:S01]  /*3960*/  IMAD.MOV.U32 R21, RZ, RZ, R133.reuse ;  /* 0x000000ffff157224 */ /* 0x100fe200078e0085 */
[----:B------:R-:W-:-:S03]  /*3970*/  PRMT R133, RZ, 0x7610, R133 ;  /* 0x00007610ff857816 */ /* 0x000fc60000000085 */
[----:B0-----:R-:W-:Y:S01]  /*3980*/  IMAD.WIDE R44, R4, 0x2, R20 ;  /* 0x00000002042c7825 */ /* 0x001fe200078e0214 */
[----:B------:R-:W-:-:S04]  /*3990*/  PRMT R136, RZ, 0x7610, R136 ;  /* 0x00007610ff887816 */ /* 0x000fc80000000088 */
[----:B------:R0:W3:Y:S01]  /*39a0*/  @!P0 LDG.E.U16 R133, [R44.64] ;  /* 0x000000062c858981 */ /* 0x0000e2000c1e1500 */
[----:B------:R-:W-:Y:S02]  /*39b0*/  LOP3.LUT R56, R57, R56, RZ, 0x3c, !PT ;  /* 0x0000003839387212 */ /* 0x000fe400078e3cff */
[----:B------:R-:W-:Y:S01]  /*39c0*/  LOP3.LUT R65, R65, R64, RZ, 0x3c, !PT ;  /* 0x0000004041417212 */ /* 0x000fe200078e3cff */
[----:B------:R1:W-:Y:S04]  /*39d0*/  STS.U16 [R7+0x1500], R140 ;  /* 0x0015008c07007388 */ /* 0x0003e80000000400 */
[----:B------:R1:W-:Y:S01]  /*39e0*/  STS.U16 [R7+0x1900], R139 ;  /* 0x0019008b07007388 */ /* 0x0003e20000000400 */
[----:B0-----:R-:W-:Y:S01]  /*39f0*/  IMAD.WIDE R44, R4, 0x2, R70 ;  /* 0x00000002042c7825 */ /* 0x001fe200078e0246 */
[----:B------:R-:W-:-:S02]  /*3a00*/  LOP3.LUT R57, R57, R56, RZ, 0x3c, !PT ;  /* 0x0000003839397212 */ /* 0x000fc400078e3cff */
[----:B------:R0:W-:Y:S01]  /*3a10*/  STS.U16 [R7+0x1d00], R138 ;  /* 0x001d008a07007388 */ /* 0x0001e20000000400 */
[----:B-1----:R-:W-:-:S03]  /*3a20*/  PRMT R140, RZ, 0x7610, R140 ;  /* 0x00007610ff8c7816 */ /* 0x002fc6000000008c */
[----:B------:R1:W3:Y:S01]  /*3a30*/  @!P0 LDG.E.U16 R136, [R44.64] ;  /* 0x000000062c888981 */ /* 0x0002e2000c1e1500 */
[C---:B------:R-:W-:Y:S02]  /*3a40*/  LOP3.LUT R64, R65.reuse, R64, RZ, 0x3c, !PT ;  /* 0x0000004041407212 */ /* 0x040fe400078e3cff */
[----:B------:R-:W-:Y:S01]  /*3a50*/  PRMT R139, RZ, 0x7610, R139 ;  /* 0x00007610ff8b7816 */ /* 0x000fe2000000008b */
[----:B------:R-:W-:Y:S01]  /*3a60*/  STS.U16 [R7+0x1100], R141 ;  /* 0x0011008d07007388 */ /* 0x000fe20000000400 */
[----:B-1----:R-:W-:Y:S01]  /*3a70*/  IMAD.WIDE R44, R4, 0x2, R66 ;  /* 0x00000002042c7825 */ /* 0x002fe200078e0242 */
[----:B------:R-:W-:-:S04]  /*3a80*/  LOP3.LUT R65, R65, R64, RZ, 0x3c, !PT ;  /* 0x0000004041417212 */ /* 0x000fc800078e3cff */
[----:B------:R1:W3:Y:S01]  /*3a90*/  @!P0 LDG.E.U16 R140, [R44.64] ;  /* 0x000000062c8c8981 */ /* 0x0002e2000c1e1500 */
[----:B0-----:R-:W-:Y:S02]  /*3aa0*/  PRMT R138, RZ, 0x7610, R138 ;  /* 0x00007610ff8a7816 */ /* 0x001fe4000000008a */
[----:B------:R-:W-:Y:S01]  /*3ab0*/  LOP3.LUT R61, R61, R60, RZ, 0x3c, !PT ;  /* 0x0000003c3d3d7212 */ /* 0x000fe200078e3cff */
[----:B-1----:R-:W-:-:S03]  /*3ac0*/  IMAD.WIDE R44, R4, 0x2, R56 ;  /* 0x00000002042c7825 */ /* 0x002fc600078e0238 */
[C---:B------:R-:W-:Y:S02]  /*3ad0*/  LOP3.LUT R60, R61.reuse, R60, RZ, 0x3c, !PT ;  /* 0x0000003c3d3c7212 */ /* 0x040fe400078e3cff */
[----:B------:R0:W5:Y:S02]  /*3ae0*/  @!P0 LDG.E.U16 R139, [R44.64] ;  /* 0x000000062c8b8981 */ /* 0x000164000c1e1500 */
[----:B------:R-:W-:Y:S02]  /*3af0*/  LOP3.LUT R61, R61, R60, RZ, 0x3c, !PT ;  /* 0x0000003c3d3d7212 */ /* 0x000fe400078e3cff */
[----:B------:R1:W-:Y:S01]  /*3b00*/  STS.U16 [R8+0x200], R137 ;  /* 0x0002008908007388 */ /* 0x0003e20000000400 */
[----:B0-----:R-:W-:Y:S01]  /*3b10*/  IMAD.WIDE R44, R4, 0x2, R64 ;  /* 0x00000002042c7825 */ /* 0x001fe200078e0240 */
[----:B-1----:R-:W-:-:S04]  /*3b20*/  PRMT R137, RZ, 0x7610, R137 ;  /* 0x00007610ff897816 */ /* 0x002fc80000000089 */
[----:B------:R0:W5:Y:S01]  /*3b30*/  @!P0 LDG.E.U16 R138, [R44.64] ;  /* 0x000000062c8a8981 */ /* 0x000162000c1e1500 */
[----:B------:R-:W-:-:S03]  /*3b40*/  LOP3.LUT R59, R59, R58, RZ, 0x3c, !PT ;  /* 0x0000003a3b3b7212 */ /* 0x000fc600078e3cff */
[----:B------:R1:W-:Y:S01]  /*3b50*/  STS.U16 [R8+0x600], R135 ;  /* 0x0006008708007388 */ /* 0x0003e20000000400 */
[----:B0-----:R-:W-:Y:S01]  /*3b60*/  IMAD.WIDE R44, R4, 0x2, R62 ;  /* 0x00000002042c7825 */ /* 0x001fe200078e023e */
[----:B-1----:R-:W-:-:S04]  /*3b70*/  PRMT R135, RZ, 0x7610, R135 ;  /* 0x00007610ff877816 */ /* 0x002fc80000000087 */
[----:B------:R0:W5:Y:S01]  /*3b80*/  @!P0 LDG.E.U16 R137, [R44.64] ;  /* 0x000000062c898981 */ /* 0x000162000c1e1500 */
[----:B------:R-:W-:Y:S02]  /*3b90*/  LOP3.LUT R58, R59, R58, RZ, 0x3c, !PT ;  /* 0x0000003a3b3a7212 */ /* 0x000fe400078e3cff */
[----:B------:R-:W-:Y:S01]  /*3ba0*/  LOP3.LUT R55, R55, R54, RZ, 0x3c, !PT ;  /* 0x0000003637377212 */ /* 0x000fe200078e3cff */
[----:B------:R1:W-:Y:S01]  /*3bb0*/  STS.U16 [R8+0xa00], R134 ;  /* 0x000a008608007388 */ /* 0x0003e20000000400 */
[----:B0-----:R-:W-:Y:S01]  /*3bc0*/  IMAD.WIDE R44, R4, 0x2, R60 ;  /* 0x00000002042c7825 */ /* 0x001fe200078e023c */
[----:B------:R-:W-:Y:S02]  /*3bd0*/  LOP3.LUT R59, R59, R58, RZ, 0x3c, !PT ;  /* 0x0000003a3b3b7212 */ /* 0x000fe400078e3cff */
[----:B-1----:R-:W-:Y:S02]  /*3be0*/  PRMT R134, RZ, 0x7610, R134 ;  /* 0x00007610ff867816 */ /* 0x002fe40000000086 */
[----:B------:R0:W5:Y:S01]  /*3bf0*/  @!P0 LDG.E.U16 R135, [R44.64] ;  /* 0x000000062c878981 */ /* 0x000162000c1e1500 */
[----:B------:R-:W-:-:S03]  /*3c00*/  LOP3.LUT R54, R55, R54, RZ, 0x3c, !PT ;  /* 0x0000003637367212 */ /* 0x000fc600078e3cff */
[----:B------:R1:W-:Y:S01]  /*3c10*/  STS.U16 [R8+0xe00], R132 ;  /* 0x000e008408007388 */ /* 0x0003e20000000400 */
[C---:B0-----:R-:W-:Y:S01]  /*3c20*/  IMAD.WIDE R44, R4.reuse, 0x2, R12 ;  /* 0x00000002042c7825 */ /* 0x041fe200078e020c */
[----:B------:R-:W-:Y:S02]  /*3c30*/  LOP3.LUT R55, R55, R54, RZ, 0x3c, !PT ;  /* 0x0000003637377212 */ /* 0x000fe400078e3cff */
[----:B-1----:R-:W-:Y:S02]  /*3c40*/  PRMT R132, RZ, 0x7610, R132 ;  /* 0x00007610ff847816 */ /* 0x002fe40000000084 */
[----:B------:R0:W5:Y:S01]  /*3c50*/  @!P0 LDG.E.U16 R134, [R44.64] ;  /* 0x000000062c868981 */ /* 0x000162000c1e1500 */
[----:B------:R-:W-:Y:S02]  /*3c60*/  PRMT R141, RZ, 0x7610, R141 ;  /* 0x00007610ff8d7816 */ /* 0x000fe4000000008d */
[-C--:B------:R-:W-:Y:S01]  /*3c70*/  LOP3.LUT R53, R53, R52.reuse, RZ, 0x3c, !PT ;  /* 0x0000003435357212 */ /* 0x080fe200078e3cff */
[----:B0-----:R-:W-:Y:S01]  /*3c80*/  IMAD.WIDE R44, R4, 0x2, R58 ;  /* 0x00000002042c7825 */ /* 0x001fe200078e023a */
[----:B------:R0:W-:Y:S04]  /*3c90*/  STS.U16 [R8+0x1200], R47 ;  /* 0x0012002f08007388 */ /* 0x0001e80000000400 */
[----:B------:R1:W5:Y:S01]  /*3ca0*/  @!P0 LDG.E.U16 R132, [R44.64] ;  /* 0x000000062c848981 */ /* 0x000362000c1e1500 */
[----:B------:R-:W-:-:S03]  /*3cb0*/  LOP3.LUT R52, R53, R52, RZ, 0x3c, !PT ;  /* 0x0000003435347212 */ /* 0x000fc600078e3cff */
[----:B------:R4:W-:Y:S01]  /*3cc0*/  STS.U16 [R8+0x1600], R46 ;  /* 0x0016002e08007388 */ /* 0x0009e20000000400 */
[----:B0-----:R-:W-:Y:S02]  /*3cd0*/  IMAD.MOV.U32 R47, RZ, RZ, R78 ;  /* 0x000000ffff2f7224 */ /* 0x001fe400078e004e */
[----:B-1----:R-:W-:Y:S01]  /*3ce0*/  IMAD.WIDE R44, R4, 0x2, R54 ;  /* 0x00000002042c7825 */ /* 0x002fe200078e0236 */
[----:B------:R-:W-:-:S03]  /*3cf0*/  PRMT R78, RZ, 0x7610, R78 ;  /* 0x00007610ff4e7816 */ /* 0x000fc6000000004e */
[----:B----4-:R-:W-:Y:S01]  /*3d00*/  IMAD.MOV.U32 R46, RZ, RZ, R79 ;  /* 0x000000ffff2e7224 */ /* 0x010fe200078e004f */
[----:B------:R0:W4:Y:S01]  /*3d10*/  @!P0 LDG.E.U16 R141, [R44.64] ;  /* 0x000000062c8d8981 */ /* 0x000122000c1e1500 */
[----:B------:R-:W-:Y:S02]  /*3d20*/  LOP3.LUT R75, R75, R74, RZ, 0x3c, !PT ;  /* 0x0000004a4b4b7212 */ /* 0x000fe400078e3cff */
[----:B------:R-:W-:Y:S02]  /*3d30*/  LOP3.LUT R53, R53, R52, RZ, 0x3c, !PT ;  /* 0x0000003435357212 */ /* 0x000fe400078e3cff */
[----:B------:R-:W-:Y:S01]  /*3d40*/  LOP3.LUT R74, R75, R74, RZ, 0x3c, !PT ;  /* 0x0000004a4b4a7212 */ /* 0x000fe200078e3cff */
[----:B0-----:R-:W-:Y:S01]  /*3d50*/  IMAD.WIDE R44, R4, 0x2, R46 ;  /* 0x00000002042c7825 */ /* 0x001fe200078e022e */
[----:B------:R-:W-:Y:S02]  /*3d60*/  PRMT R79, RZ, 0x7610, R79 ;  /* 0x00007610ff4f7816 */ /* 0x000fe4000000004f */
[----:B------:R-:W-:-:S02]  /*3d70*/  LOP3.LUT R51, R51, R50, RZ, 0x3c, !PT ;  /* 0x0000003233337212 */ /* 0x000fc400078e3cff */
[----:B------:R0:W4:Y:S01]  /*3d80*/  @!P0 LDG.E.U16 R78, [R44.64] ;  /* 0x000000062c4e8981 */ /* 0x000122000c1e1500 */
[----:B------:R-:W-:Y:S02]  /*3d90*/  LOP3.LUT R75, R75, R74, RZ, 0x3c, !PT ;  /* 0x0000004a4b4b7212 */ /* 0x000fe400078e3cff */
[----:B------:R-:W-:Y:S01]  /*3da0*/  LOP3.LUT R50, R51, R50, RZ, 0x3c, !PT ;  /* 0x0000003233327212 */ /* 0x000fe200078e3cff */
[----:B------:R1:W-:Y:S01]  /*3db0*/  STS.U16 [R8+0x1e00], R126 ;  /* 0x001e007e08007388 */ /* 0x0003e20000000400 */
[----:B------:R-:W-:Y:S01]  /*3dc0*/  LOP3.LUT R49, R49, R48, RZ, 0x3c, !PT ;  /* 0x0000003031317212 */ /* 0x000fe200078e3cff */
[----:B0-----:R-:W-:Y:S01]  /*3dd0*/  IMAD.WIDE R44, R4, 0x2, R52 ;  /* 0x00000002042c7825 */ /* 0x001fe200078e0234 */
[----:B------:R-:W-:Y:S02]  /*3de0*/  LOP3.LUT R51, R51, R50, RZ, 0x3c, !PT ;  /* 0x0000003233337212 */ /* 0x000fe400078e3cff */
[----:B-1----:R-:W-:Y:S02]  /*3df0*/  PRMT R126, RZ, 0x7610, R126 ;  /* 0x00007610ff7e7816 */ /* 0x002fe4000000007e */
[----:B------:R0:W4:Y:S01]  /*3e00*/  @!P0 LDG.E.U16 R79, [R44.64] ;  /* 0x000000062c4f8981 */ /* 0x000122000c1e1500 */
[----:B------:R-:W-:-:S03]  /*3e10*/  LOP3.LUT R48, R49, R48, RZ, 0x3c, !PT ;  /* 0x0000003031307212 */ /* 0x000fc600078e3cff */
[----:B------:R-:W-:Y:S01]  /*3e20*/  STS.U16 [R8+0x1a00], R127 ;  /* 0x001a007f08007388 */ /* 0x000fe20000000400 */
[----:B0-----:R-:W-:-:S03]  /*3e30*/  IMAD.WIDE R44, R4, 0x2, R74 ;  /* 0x00000002042c7825 */ /* 0x001fc600078e024a */
[----:B------:R0:W-:Y:S01]  /*3e40*/  STS.U16 [R9+0x300], R125 ;  /* 0x0003007d09007388 */ /* 0x0001e20000000400 */
[----:B------:R-:W-:-:S03]  /*3e50*/  LOP3.LUT R49, R49, R48, RZ, 0x3c, !PT ;  /* 0x0000003031317212 */ /* 0x000fc600078e3cff */
[----:B------:R1:W4:Y:S01]  /*3e60*/  @!P0 LDG.E.U16 R126, [R44.64] ;  /* 0x000000062c7e8981 */ /* 0x000322000c1e1500 */
[----:B0-----:R-:W-:Y:S01]  /*3e70*/  PRMT R125, RZ, 0x7610, R125 ;  /* 0x00007610ff7d7816 */ /* 0x001fe2000000007d */
[C---:B-1----:R-:W-:Y:S02]  /*3e80*/  IMAD.WIDE R44, R4.reuse, 0x2, R50 ;  /* 0x00000002042c7825 */ /* 0x042fe400078e0232 */
[----:B------:R0:W-:Y:S04]  /*3e90*/  STS.U16 [R9+0x700], R124 ;  /* 0x0007007c09007388 */ /* 0x0001e80000000400 */
[----:B------:R1:W4:Y:S01]  /*3ea0*/  @!P0 LDG.E.U16 R125, [R44.64] ;  /* 0x000000062c7d8981 */ /* 0x000322000c1e1500 */
[-C--:B------:R-:W-:Y:S02]  /*3eb0*/  LOP3.LUT R43, R43, R42.reuse, RZ, 0x3c, !PT ;  /* 0x0000002a2b2b7212 */ /* 0x080fe400078e3cff */
[----:B0-----:R-:W-:Y:S01]  /*3ec0*/  PRMT R124, RZ, 0x7610, R124 ;  /* 0x00007610ff7c7816 */ /* 0x001fe2000000007c */
[----:B-1----:R-:W-:Y:S01]  /*3ed0*/  IMAD.WIDE R44, R4, 0x2, R48 ;  /* 0x00000002042c7825 */ /* 0x002fe200078e0230 */
[----:B------:R-:W-:Y:S01]  /*3ee0*/  LOP3.LUT R42, R43, R42, RZ, 0x3c, !PT ;  /* 0x0000002a2b2a7212 */ /* 0x000fe200078e3cff */
[----:B------:R0:W-:Y:S04]  /*3ef0*/  STS.U16 [R9+0xb00], R103 ;  /* 0x000b006709007388 */ /* 0x0001e80000000400 */
[----:B------:R1:W4:Y:S01]  /*3f00*/  @!P0 LDG.E.U16 R124, [R44.64] ;  /* 0x000000062c7c8981 */ /* 0x000322000c1e1500 */
[----:B------:R-:W-:-:S02]  /*3f10*/  LOP3.LUT R69, R69, R68, RZ, 0x3c, !PT ;  /* 0x0000004445457212 */ /* 0x000fc400078e3cff */
[----:B------:R-:W-:Y:S02]  /*3f20*/  LOP3.LUT R43, R43, R42, RZ, 0x3c, !PT ;  /* 0x0000002a2b2b7212 */ /* 0x000fe400078e3cff */
[----:B0-----:R-:W-:Y:S01]  /*3f30*/  PRMT R103, RZ, 0x7610, R103 ;  /* 0x00007610ff677816 */ /* 0x001fe20000000067 */
[----:B-1----:R-:W-:Y:S02]  /*3f40*/  IMAD.MOV.U32 R44, RZ, RZ, R77 ;  /* 0x000000ffff2c7224 */ /* 0x002fe400078e004d */
[----:B------:R-:W-:Y:S01]  /*3f50*/  IMAD.MOV.U32 R45, RZ, RZ, R76 ;  /* 0x000000ffff2d7224 */ /* 0x000fe200078e004c */
[----:B------:R-:W-:-:S03]  /*3f60*/  LOP3.LUT R68, R69, R68, RZ, 0x3c, !PT ;  /* 0x0000004445447212 */ /* 0x000fc600078e3cff */
[----:B------:R-:W-:Y:S01]  /*3f70*/  IMAD.WIDE R76, R4, 0x2, R44 ;  /* 0x00000002044c7825 */ /* 0x000fe200078e022c */
[----:B------:R0:W-:Y:S01]  /*3f80*/  STS.U16 [R9+0xf00], R102 ;  /* 0x000f006609007388 */ /* 0x0001e20000000400 */
[----:B------:R-:W-:-:S03]  /*3f90*/  LOP3.LUT R69, R69, R68, RZ, 0x3c, !PT ;  /* 0x0000004445457212 */ /* 0x000fc600078e3cff */
[----:B------:R1:W4:Y:S01]  /*3fa0*/  @!P0 LDG.E.U16 R103, [R76.64] ;  /* 0x000000064c678981 */ /* 0x000322000c1e1500 */
[----:B0-----:R-:W-:Y:S01]  /*3fb0*/  PRMT R102, RZ, 0x7610, R102 ;  /* 0x00007610ff667816 */ /* 0x001fe20000000066 */
[----:B-1----:R-:W-:Y:S01]  /*3fc0*/  IMAD.WIDE R76, R4, 0x2, R42 ;  /* 0x00000002044c7825 */ /* 0x002fe200078e022a */
[----:B------:R-:W-:-:S04]  /*3fd0*/  PRMT R146, RZ, 0x7610, R146 ;  /* 0x00007610ff927816 */ /* 0x000fc80000000092 */
[----:B------:R0:W4:Y:S02]  /*3fe0*/  @!P0 LDG.E.U16 R102, [R76.64] ;  /* 0x000000064c668981 */ /* 0x000124000c1e1500 */
[----:B0-----:R-:W-:-:S05]  /*3ff0*/  IMAD.WIDE R76, R4, 0x2, R68 ;  /* 0x00000002044c7825 */ /* 0x001fca00078e0244 */
[----:B------:R-:W4:Y:S04]  /*4000*/  @!P0 LDG.E.U16 R146, [R76.64] ;  /* 0x000000064c928981 */ /* 0x000f28000c1e1500 */
[----:B------:R-:W-:Y:S04]  /*4010*/  STS.U16 [R9+0x1300], R101 ;  /* 0x0013006509007388 */ /* 0x000fe80000000400 */
[----:B------:R-:W-:Y:S04]  /*4020*/  STS.U16 [R9+0x1700], R81 ;  /* 0x0017005109007388 */ /* 0x000fe80000000400 */
[----:B------:R-:W-:Y:S04]  /*4030*/  STS.U16 [R9+0x1b00], R80 ;  /* 0x001b005009007388 */ /* 0x000fe80000000400 */
[----:B------:R-:W-:Y:S04]  /*4040*/  STS.U16 [R9+0x1f00], R85 ;  /* 0x001f005509007388 */ /* 0x000fe80000000400 */
[----:B------:R-:W-:Y:S04]  /*4050*/  STS.U16 [R2+0x2000], R84 ;  /* 0x0020005402007388 */ /* 0x000fe80000000400 */
[----:B------:R-:W-:Y:S04]  /*4060*/  STS.U16 [R2+0x2400], R87 ;  /* 0x0024005702007388 */ /* 0x000fe80000000400 */
[----:B--2---:R-:W-:Y:S04]  /*4070*/  STS.U16 [R2+0x2800], R91 ;  /* 0x0028005b02007388 */ /* 0x004fe80000000400 */
[----:B------:R-:W-:Y:S04]  /*4080*/  STS.U16 [R2+0x2c00], R142 ;  /* 0x002c008e02007388 */ /* 0x000fe80000000400 */
[----:B---3--:R-:W-:Y:S04]  /*4090*/  STS.U16 [R2+0x3000], R140 ;  /* 0x0030008c02007388 */ /* 0x008fe80000000400 */
[----:B-----5:R-:W-:Y:S04]  /*40a0*/  STS.U16 [R2+0x3400], R135 ;  /* 0x0034008702007388 */ /* 0x020fe80000000400 */
[----:B----4-:R-:W-:Y:S04]  /*40b0*/  STS.U16 [R2+0x3800], R78 ;  /* 0x0038004e02007388 */ /* 0x010fe80000000400 */
[----:B------:R-:W-:Y:S04]  /*40c0*/  STS.U16 [R2+0x3c00], R124 ;  /* 0x003c007c02007388 */ /* 0x000fe80000000400 */
        /* <DEDUP_REMOVED lines=24> */
[----:B------:R-:W-:Y:S06]  /*4250*/  BAR.SYNC.DEFER_BLOCKING 0x0 ;  /* 0x0000000000007b1d */ /* 0x000fec0000010000 */
[----:B------:R-:W-:Y:S04]  /*4260*/  LDSM.16.MT88.4 R100, [R3] ;  /* 0x000000000364783b */ /* 0x000fe80000004200 */
[----:B------:R-:W0:Y:S04]  /*4270*/  LDSM.16.M88.4 R76, [R6+0x2000] ;  /* 0x00200000064c783b */ /* 0x000e280000000200 */
[----:B------:R-:W1:Y:S04]  /*4280*/  LDSM.16.M88.4 R80, [R6+0x2800] ;  /* 0x002800000650783b */ /* 0x000e680000000200 */
[----:B------:R-:W2:Y:S04]  /*4290*/  LDSM.16.M88.4 R84, [R6+0x3000] ;  /* 0x003000000654783b */ /* 0x000ea80000000200 */
[----:B------:R-:W3:Y:S04]  /*42a0*/  LDSM.16.M88.4 R88, [R6+0x3800] ;  /* 0x003800000658783b */ /* 0x000ee80000000200 */
[----:B------:R-:W4:Y:S04]  /*42b0*/  LDSM.16.MT88.4 R124, [R3+0x800] ;  /* 0x00080000037c783b */ /* 0x000f280000004200 */
[----:B------:R-:W5:Y:S04]  /*42c0*/  LDSM.16.MT88.4 R132, [R219] ;  /* 0x00000000db84783b */ /* 0x000f680000004200 */
[----:B------:R-:W-:Y:S04]  /*42d0*/  LDSM.16.M88.4 R136, [R10+0x2800] ;  /* 0x002800000a88783b */ /* 0x000fe80000000200 */
[----:B------:R-:W-:Y:S04]  /*42e0*/  LDSM.16.M88.4 R140, [R10+0x3000] ;  /* 0x003000000a8c783b */ /* 0x000fe80000000200 */
[----:B------:R-:W-:Y:S04]  /*42f0*/  LDSM.16.M88.4 R144, [R10+0x3800] ;  /* 0x003800000a90783b */ /* 0x000fe80000000200 */
[----:B------:R-:W-:Y:S01]  /*4300*/  LDSM.16.MT88.4 R148, [R219+0x1000] ;  /* 0x00100000db94783b */ /* 0x000fe20000004200 */
[C---:B0-----:R-:W-:Y:S08]  /*4310*/  HMMA.16816.F32 R112, R100.reuse, R76, R112 ;  /* 0x0000004c6470723c */ /* 0x041ff00000001870 */
[C---:B-1----:R-:W-:Y:S08]  /*4320*/  HMMA.16816.F32 R116, R100.reuse, R80, R116 ;  /* 0x000000506474723c */ /* 0x042ff00000001874 */
[C---:B--2---:R-:W-:Y:S08]  /*4330*/  HMMA.16816.F32 R120, R100.reuse, R84, R120 ;  /* 0x000000546478723c */ /* 0x044ff00000001878 */
[----:B---3--:R-:W-:Y:S01]  /*4340*/  HMMA.16816.F32 R128, R100, R88, R128 ;  /* 0x000000586480723c */ /* 0x008fe20000001880 */
[----:B------:R-:W0:Y:S07]  /*4350*/  LDSM.16.MT88.4 R100, [R219+0x800] ;  /* 0x00080000db64783b */ /* 0x000e2e0000004200 */
[C---:B----4-:R-:W-:Y:S08]  /*4360*/  HMMA.16816.F32 R112, R124.reuse, R78, R112 ;  /* 0x0000004e7c70723c */ /* 0x050ff00000001870 */
[C---:B------:R-:W-:Y:S08]  /*4370*/  HMMA.16816.F32 R116, R124.reuse, R82, R116 ;  /* 0x000000527c74723c */ /* 0x040ff00000001874 */
[----:B------:R-:W-:Y:S08]  /*4380*/  HMMA.16816.F32 R120, R124, R86, R120 ;  /* 0x000000567c78723c */ /* 0x000ff00000001878 */
[C---:B-----5:R-:W-:Y:S08]  /*4390*/  HMMA.16816.F32 R92, R132.reuse, R76, R92 ;  /* 0x0000004c845c723c */ /* 0x060ff0000000185c */
[C---:B------:R-:W-:Y:S08]  /*43a0*/  HMMA.16816.F32 R96, R132.reuse, R80, R96 ;  /* 0x000000508460723c */ /* 0x040ff00000001860 */
[C---:B------:R-:W-:Y:S08]  /*43b0*/  HMMA.16816.F32 R104, R132.reuse, R84, R104 ;  /* 0x000000548468723c */ /* 0x040ff00000001868 */
[----:B------:R-:W-:Y:S01]  /*43c0*/  HMMA.16816.F32 R108, R132, R88, R108 ;  /* 0x00000058846c723c */ /* 0x000fe2000000186c */
[----:B------:R-:W-:Y:S07]  /*43d0*/  LDSM.16.M88.4 R132, [R10+0x2000] ;  /* 0x002000000a84783b */ /* 0x000fee0000000200 */
[----:B------:R-:W-:Y:S01]  /*43e0*/  HMMA.16816.F32 R124, R124, R90, R128 ;  /* 0x0000005a7c7c723c */ /* 0x000fe20000001880 */
[----:B------:R-:W1:Y:S01]  /*43f0*/  LDSM.16.MT88.4 R128, [R3+0x1000] ;  /* 0x001000000380783b */ /* 0x000e620000004200 */
[----:B------:R-:W-:-:S04]  /*4400*/  IMAD.WIDE R76, R5, 0x2, R42 ;  /* 0x00000002054c7825 */ /* 0x000fc800078e022a */
[----:B------:R-:W-:Y:S02]  /*4410*/  IMAD.WIDE R44, R5, 0x2, R44 ;  /* 0x00000002052c7825 */ /* 0x000fe400078e022c */
[C---:B0-----:R-:W-:Y:S02]  /*4420*/  HMMA.16816.F32 R92, R100.reuse, R78, R92 ;  /* 0x0000004e645c723c */ /* 0x041fe4000000185c */
[----:B------:R-:W-:Y:S02]  /*4430*/  IMAD.MOV.U32 R43, RZ, RZ, R76 ;  /* 0x000000ffff2b7224 */ /* 0x000fe400078e004c */
[----:B------:R-:W-:Y:S02]  /*4440*/  IMAD.MOV.U32 R42, RZ, RZ, R77 ;  /* 0x000000ffff2a7224 */ /* 0x000fe400078e004d */
[----:B------:R-:W-:Y:S02]  /*4450*/  IMAD.MOV.U32 R77, RZ, RZ, R44 ;  /* 0x000000ffff4d7224 */ /* 0x000fe400078e002c */
[----:B------:R-:W-:Y:S01]  /*4460*/  HMMA.16816.F32 R96, R100, R82, R96 ;  /* 0x000000526460723c */ /* 0x000fe20000001860 */
[----:B------:R-:W-:-:S02]  /*4470*/  IMAD.MOV.U32 R76, RZ, RZ, R45 ;  /* 0x000000ffff4c7224 */ /* 0x000fc400078e002d */
[----:B------:R-:W-:-:S05]  /*4480*/  IMAD.WIDE R44, R5, 0x2, R50 ;  /* 0x00000002052c7825 */ /* 0x000fca00078e0232 */
[----:B------:R-:W-:Y:S01]  /*4490*/  HMMA.16816.F32 R104, R100, R86, R104 ;  /* 0x000000566468723c */ /* 0x000fe20000001868 */
[----:B------:R-:W-:-:S07]  /*44a0*/  IMAD.WIDE R80, R5, 0x2, R74 ;  /* 0x0000000205507825 */ /* 0x000fce00078e024a */
[----:B------:R-:W-:Y:S01]  /*44b0*/  HMMA.16816.F32 R108, R100, R90, R108 ;  /* 0x0000005a646c723c */ /* 0x000fe2000000186c */
[----:B------:R-:W-:Y:S02]  /*44c0*/  IMAD.MOV.U32 R75, RZ, RZ, R80 ;  /* 0x000000ffff4b7224 */ /* 0x000fe400078e0050 */
[----:B------:R-:W-:Y:S02]  /*44d0*/  IMAD.MOV.U32 R74, RZ, RZ, R81 ;  /* 0x000000ffff4a7224 */ /* 0x000fe400078e0051 */
[----:B------:R-:W-:Y:S02]  /*44e0*/  IMAD.MOV.U32 R51, RZ, RZ, R44 ;  /* 0x000000ffff337224 */ /* 0x000fe400078e002c */
[----:B------:R-:W-:Y:S01]  /*44f0*/  IMAD.MOV.U32 R50, RZ, RZ, R45 ;  /* 0x000000ffff327224 */ /* 0x000fe200078e002d */
[C---:B-1----:R-:W-:Y:S01]  /*4500*/  HMMA.16816.F32 R112, R128.reuse, R132, R112 ;  /* 0x000000848070723c */ /* 0x042fe20000001870 */
[C---:B------:R-:W-:Y:S02]  /*4510*/  IMAD.WIDE R80, R5.reuse, 0x2, R46 ;  /* 0x0000000205507825 */ /* 0x040fe400078e022e */
[----:B------:R-:W-:Y:S05]  /*4520*/  LDSM.16.MT88.4 R44, [R219+0x1800] ;  /* 0x00180000db2c783b */ /* 0x000fea0000004200 */
[C---:B------:R-:W-:Y:S08]  /*4530*/  HMMA.16816.F32 R116, R128.reuse, R136, R116 ;  /* 0x000000888074723c */ /* 0x040ff00000001874 */
[C---:B------:R-:W-:Y:S08]  /*4540*/  HMMA.16816.F32 R120, R128.reuse, R140, R120 ;  /* 0x0000008c8078723c */ /* 0x040ff00000001878 */
[----:B------:R-:W-:Y:S01]  /*4550*/  HMMA.16816.F32 R124, R128, R144, R124 ;  /* 0x00000090807c723c */ /* 0x000fe2000000187c */
[----:B------:R-:W0:Y:S01]  /*4560*/  LDSM.16.MT88.4 R128, [R3+0x1800] ;  /* 0x001800000380783b */ /* 0x000e220000004200 */
[----:B------:R-:W-:-:S04]  /*4570*/  IMAD.WIDE R78, R5, 0x2, R68 ;  /* 0x00000002054e7825 */ /* 0x000fc800078e0244 */
[----:B------:R-:W-:Y:S02]  /*4580*/  IMAD.MOV.U32 R69, RZ, RZ, R78 ;  /* 0x000000ffff457224 */ /* 0x000fe400078e004e */
[----:B------:R-:W-:Y:S02]  /*4590*/  IMAD.MOV.U32 R68, RZ, RZ, R79 ;  /* 0x000000ffff447224 */ /* 0x000fe400078e004f */
[----:B------:R-:W-:Y:S01]  /*45a0*/  IMAD.WIDE R78, R5, 0x2, R48 ;  /* 0x00000002054e7825 */ /* 0x000fe200078e0230 */
[----:B------:R-:W-:Y:S03]  /*45b0*/  HMMA.16816.F32 R92, R148, R132, R92 ;  /* 0x00000084945c723c */ /* 0x000fe6000000185c */
[----:B------:R-:W-:Y:S02]  /*45c0*/  IMAD.MOV.U32 R49, RZ, RZ, R78 ;  /* 0x000000ffff317224 */ /* 0x000fe400078e004e */
[----:B------:R-:W-:-:S03]  /*45d0*/  IMAD.MOV.U32 R48, RZ, RZ, R79 ;  /* 0x000000ffff307224 */ /* 0x000fc600078e004f */
[----:B------:R-:W-:Y:S01]  /*45e0*/  HMMA.16816.F32 R96, R148, R136, R96 ;  /* 0x000000889460723c */ /* 0x000fe20000001860 */
[----:B------:R-:W-:-:S07]  /*45f0*/  IMAD.WIDE R78, R5, 0x2, R52 ;  /* 0x00000002054e7825 */ /* 0x000fce00078e0234 */
[----:B------:R-:W-:Y:S01]  /*4600*/  HMMA.16816.F32 R104, R148, R140, R104 ;  /* 0x0000008c9468723c */ /* 0x000fe20000001868 */
[----:B------:R-:W-:-:S07]  /*4610*/  IMAD.MOV.U32 R53, RZ, RZ, R78 ;  /* 0x000000ffff357224 */ /* 0x000fce00078e004e */
[----:B------:R-:W-:Y:S01]  /*4620*/  HMMA.16816.F32 R108, R148, R144, R108 ;  /* 0x00000090946c723c */ /* 0x000fe2000000186c */
[----:B------:R-:W-:Y:S01]  /*4630*/  IMAD.MOV.U32 R52, RZ, RZ, R79 ;  /* 0x000000ffff347224 */ /* 0x000fe200078e004f */
[----:B------:R-:W-:Y:S01]  /*4640*/  IADD3 R11, R11, -0x1, RZ ;  /* 0xffffffff0b0b7810 */ /* 0x000fe20007ffe0ff */
[----:B------:R-:W-:Y:S02]  /*4650*/  IMAD.MOV.U32 R79, RZ, RZ, R80 ;  /* 0x000000ffff4f7224 */ /* 0x000fe400078e0050 */
[----:B------:R-:W-:Y:S02]  /*4660*/  IMAD.MOV.U32 R78, RZ, RZ, R81 ;  /* 0x000000ffff4e7224 */ /* 0x000fe400078e0051 */
[----:B------:R-:W-:Y:S01]  /*4670*/  IMAD.WIDE R80, R5, 0x2, R58 ;  /* 0x0000000205507825 */ /* 0x000fe200078e023a */
[----:B------:R-:W-:-:S03]  /*4680*/  ISETP.NE.U32.AND P0, PT, R11, RZ, PT ;  /* 0x000000ff0b00720c */ /* 0x000fc60003f05070 */
[----:B------:R-:W-:Y:S02]  /*4690*/  IMAD.MOV.U32 R59, RZ, RZ, R80 ;  /* 0x000000ffff3b7224 */ /* 0x000fe400078e0050 */
[----:B------:R-:W-:Y:S02]  /*46a0*/  IMAD.MOV.U32 R58, RZ, RZ, R81 ;  /* 0x000000ffff3a7224 */ /* 0x000fe400078e0051 */
[----:B------:R-:W-:-:S04]  /*46b0*/  IMAD.WIDE R82, R5, 0x2, R54 ;  /* 0x0000000205527825 */ /* 0x000fc800078e0236 */
[----:B------:R-:W-:-:S04]  /*46c0*/  IMAD.WIDE R80, R5, 0x2, R60 ;  /* 0x0000000205507825 */ /* 0x000fc800078e023c */
[----:B------:R-:W-:-:S04]  /*46d0*/  IMAD.WIDE R20, R5, 0x2, R20 ;  /* 0x0000000205147825 */ /* 0x000fc800078e0214 */
[----:B------:R-:W-:Y:S02]  /*46e0*/  IMAD.MOV.U32 R55, RZ, RZ, R82 ;  /* 0x000000ffff377224 */ /* 0x000fe400078e0052 */
[----:B------:R-:W-:Y:S02]  /*46f0*/  IMAD.MOV.U32 R54, RZ, RZ, R83 ;  /* 0x000000ffff367224 */ /* 0x000fe400078e0053 */
[----:B------:R-:W-:Y:S02]  /*4700*/  IMAD.MOV.U32 R61, RZ, RZ, R80 ;  /* 0x000000ffff3d7224 */ /* 0x000fe400078e0050 */
[----:B------:R-:W-:Y:S02]  /*4710*/  IMAD.MOV.U32 R60, RZ, RZ, R81 ;  /* 0x000000ffff3c7224 */ /* 0x000fe400078e0051 */
[----:B------:R-:W-:-:S04]  /*4720*/  IMAD.WIDE R82, R5, 0x2, R64 ;  /* 0x0000000205527825 */ /* 0x000fc800078e0240 */
[----:B------:R-:W-:-:S04]  /*4730*/  IMAD.WIDE R80, R5, 0x2, R56 ;  /* 0x0000000205507825 */ /* 0x000fc800078e0238 */
[----:B------:R-:W-:Y:S02]  /*4740*/  IMAD.MOV.U32 R85, RZ, RZ, c[0x0][0x188] ;  /* 0x00006200ff557624 */ /* 0x000fe400078e00ff */
[----:B------:R-:W-:Y:S02]  /*4750*/  IMAD.MOV.U32 R136, RZ, RZ, R20 ;  /* 0x000000ffff887224 */ /* 0x000fe400078e0014 */
[----:B------:R-:W-:Y:S02]  /*4760*/  IMAD.MOV.U32 R133, RZ, RZ, R21 ;  /* 0x000000ffff857224 */ /* 0x000fe400078e0015 */
[----:B------:R-:W-:Y:S01]  /*4770*/  IMAD.WIDE R20, R5, 0x2, R152 ;  /* 0x0000000205147825 */ /* 0x000fe200078e0298 */
[----:B0-----:R-:W-:Y:S01]  /*4780*/  HMMA.16816.F32 R112, R128, R134, R112 ;  /* 0x000000868070723c */ /* 0x001fe20000001870 */
[----:B------:R-:W-:Y:S02]  /*4790*/  UIADD3 UR4, UR4, -0x40, URZ ;  /* 0xffffffc004047890 */ /* 0x000fe4000fffe03f */
[----:B------:R-:W-:-:S02]  /*47a0*/  IMAD.MOV.U32 R65, RZ, RZ, R82 ;  /* 0x000000ffff417224 */ /* 0x000fc400078e0052 */
[----:B------:R-:W-:Y:S02]  /*47b0*/  IMAD.MOV.U32 R64, RZ, RZ, R83 ;  /* 0x000000ffff407224 */ /* 0x000fe400078e0053 */
[----:B------:R-:W-:Y:S01]  /*47c0*/  IMAD.MOV.U32 R57, RZ, RZ, R80 ;  /* 0x000000ffff397224 */ /* 0x000fe200078e0050 */
[----:B------:R-:W-:Y:S01]  /*47d0*/  HMMA.16816.F32 R116, R128, R138, R116 ;  /* 0x0000008a8074723c */ /* 0x000fe20000001874 */
[----:B------:R-:W-:Y:S02]  /*47e0*/  IMAD.MOV.U32 R56, RZ, RZ, R81 ;  /* 0x000000ffff387224 */ /* 0x000fe400078e0051 */
[----:B------:R-:W-:-:S04]  /*47f0*/  IMAD.WIDE R18, R5, 0x2, R18 ;  /* 0x0000000205127825 */ /* 0x000fc800078e0212 */
[C---:B------:R-:W-:Y:S01]  /*4800*/  IMAD.WIDE R80, R5.reuse, 0x2, R72 ;  /* 0x0000000205507825 */ /* 0x040fe200078e0248 */
[----:B------:R-:W-:Y:S03]  /*4810*/  HMMA.16816.F32 R120, R128, R142, R120 ;  /* 0x0000008e8078723c */ /* 0x000fe60000001878 */
[----:B------:R-:W-:-:S04]  /*4820*/  IMAD.WIDE R82, R5, 0x2, R22 ;  /* 0x0000000205527825 */ /* 0x000fc800078e0216 */
[----:B------:R-:W-:Y:S01]  /*4830*/  IMAD.WIDE R14, R5, 0x2, R14 ;  /* 0x00000002050e7825 */ /* 0x000fe200078e020e */
[----:B------:R-:W-:Y:S03]  /*4840*/  HMMA.16816.F32 R128, R128, R146, R124 ;  /* 0x000000928080723c */ /* 0x000fe6000000187c */
[----:B------:R-:W-:Y:S02]  /*4850*/  IMAD.SHL.U32 R85, R85, 0x40, RZ ;  /* 0x0000004055557824 */ /* 0x000fe400078e00ff */
[----:B------:R-:W-:Y:S02]  /*4860*/  IMAD.MOV.U32 R153, RZ, RZ, R20 ;  /* 0x000000ffff997224 */ /* 0x000fe400078e0014 */
[----:B------:R-:W-:Y:S01]  /*4870*/  IMAD.MOV.U32 R152, RZ, RZ, R21 ;  /* 0x000000ffff987224 */ /* 0x000fe200078e0015 */
[----:B------:R-:W-:Y:S01]  /*4880*/  HMMA.16816.F32 R92, R44, R134, R92 ;  /* 0x000000862c5c723c */ /* 0x000fe2000000185c */
[----:B------:R-:W-:-:S02]  /*4890*/  IMAD.MOV.U32 R20, RZ, RZ, R18 ;  /* 0x000000ffff147224 */ /* 0x000fc400078e0012 */
[----:B------:R-:W-:Y:S02]  /*48a0*/  IMAD.MOV.U32 R21, RZ, RZ, R19 ;  /* 0x000000ffff157224 */ /* 0x000fe400078e0013 */
[----:B------:R-:W-:-:S03]  /*48b0*/  IMAD.WIDE R12, R5, 0x2, R12 ;  /* 0x00000002050c7825 */ /* 0x000fc600078e020c */
[----:B------:R-:W-:Y:S01]  /*48c0*/  HMMA.16816.F32 R96, R44, R138, R96 ;  /* 0x0000008a2c60723c */ /* 0x000fe20000001860 */
[----:B------:R-:W-:-:S04]  /*48d0*/  IMAD.WIDE R62, R5, 0x2, R62 ;  /* 0x00000002053e7825 */ /* 0x000fc800078e023e */
[----:B------:R-:W-:-:S03]  /*48e0*/  IMAD.WIDE R66, R5, 0x2, R66 ;  /* 0x0000000205427825 */ /* 0x000fc600078e0242 */
[----:B------:R-:W-:Y:S01]  /*48f0*/  HMMA.16816.F32 R104, R44, R142, R104 ;  /* 0x0000008e2c68723c */ /* 0x000fe20000001868 */
[----:B------:R-:W-:-:S04]  /*4900*/  IMAD.WIDE R70, R5, 0x2, R70 ;  /* 0x0000000205467825 */ /* 0x000fc800078e0246 */
[----:B------:R-:W-:-:S03]  /*4910*/  IMAD.MOV.U32 R73, RZ, RZ, R80 ;  /* 0x000000ffff497224 */ /* 0x000fc600078e0050 */
[----:B------:R-:W-:Y:S01]  /*4920*/  HMMA.16816.F32 R108, R44, R146, R108 ;  /* 0x000000922c6c723c */ /* 0x000fe2000000186c */
[----:B------:R-:W-:Y:S02]  /*4930*/  IMAD.MOV.U32 R72, RZ, RZ, R81 ;  /* 0x000000ffff487224 */ /* 0x000fe400078e0051 */
[----:B------:R-:W-:-:S04]  /*4940*/  IMAD.WIDE R28, R5, 0x2, R28 ;  /* 0x00000002051c7825 */ /* 0x000fc800078e021c */
[----:B------:R-:W-:Y:S02]  /*4950*/  IMAD.MOV.U32 R23, RZ, RZ, R82 ;  /* 0x000000ffff177224 */ /* 0x000fe400078e0052 */
[----:B------:R-:W-:Y:S02]  /*4960*/  IMAD.MOV.U32 R22, RZ, RZ, R83 ;  /* 0x000000ffff167224 */ /* 0x000fe400078e0053 */
[----:B------:R-:W-:-:S04]  /*4970*/  IMAD.WIDE R34, R5, 0x2, R34 ;  /* 0x0000000205227825 */ /* 0x000fc800078e0222 */
[----:B------:R-:W-:-:S04]  /*4980*/  IMAD.WIDE R24, R5, 0x2, R24 ;  /* 0x0000000205187825 */ /* 0x000fc800078e0218 */
[----:B------:R-:W-:-:S04]  /*4990*/  IMAD.WIDE R26, R5, 0x2, R26 ;  /* 0x00000002051a7825 */ /* 0x000fc800078e021a */
[----:B------:R-:W-:Y:S02]  /*49a0*/  IMAD.MOV.U32 R18, RZ, RZ, R14 ;  /* 0x000000ffff127224 */ /* 0x000fe400078e000e */
[----:B------:R-:W-:Y:S02]  /*49b0*/  IMAD.MOV.U32 R19, RZ, RZ, R15 ;  /* 0x000000ffff137224 */ /* 0x000fe400078e000f */
[----:B------:R-:W-:-:S04]  /*49c0*/  IMAD.WIDE R16, R5, 0x2, R16 ;  /* 0x0000000205107825 */ /* 0x000fc800078e0210 */
[----:B------:R-:W-:-:S04]  /*49d0*/  IMAD.WIDE R40, R5, 0x2, R40 ;  /* 0x0000000205287825 */ /* 0x000fc800078e0228 */
[----:B------:R-:W-:-:S04]  /*49e0*/  IMAD.WIDE R30, R5, 0x2, R30 ;  /* 0x00000002051e7825 */ /* 0x000fc800078e021e */
[----:B------:R-:W-:-:S04]  /*49f0*/  IMAD.WIDE R38, R5, 0x2, R38 ;  /* 0x0000000205267825 */ /* 0x000fc800078e0226 */
[----:B------:R-:W-:-:S04]  /*4a00*/  IMAD.WIDE R36, R5, 0x2, R36 ;  /* 0x0000000205247825 */ /* 0x000fc800078e0224 */
[----:B------:R-:W-:Y:S01]  /*4a10*/  IMAD.WIDE R32, R85, 0x2, R32 ;  /* 0x0000000255207825 */ /* 0x000fe200078e0220 */
[----:B------:R-:W-:Y:S01]  /*4a20*/  @!P0 CALL.REL.NOINC `(.L_x_2) ;  /* 0x0000001000008944 */ /* 0x000fe20003c00000 */
[----:B------:R-:W-:Y:S05]  /*4a30*/  BRA `(.L_x_3) ;  /* 0xffffe29000007947 */ /* 0x000fea000383ffff */
.L_x_2:
[----:B------:R-:W-:Y:S02]  /*4a40*/  F2FP.PACK_AB R2, R99, R95 ;  /* 0x0000005f6302723e */ /* 0x000fe400000000ff */
[----:B------:R-:W-:Y:S02]  /*4a50*/  F2FP.PACK_AB R4, R119, R115 ;  /* 0x000000737704723e */ /* 0x000fe400000000ff */
[----:B------:R-:W-:Y:S02]  /*4a60*/  F2FP.PACK_AB R6, R97, R93 ;  /* 0x0000005d6106723e */ /* 0x000fe400000000ff */
[----:B------:R-:W-:Y:S02]  /*4a70*/  F2FP.PACK_AB R8, R117, R113 ;  /* 0x000000717508723e */ /* 0x000fe400000000ff */
[----:B------:R-:W-:Y:S02]  /*4a80*/  F2FP.PACK_AB R3, R111, R107 ;  /* 0x0000006b6f03723e */ /* 0x000fe400000000ff */
[----:B------:R-:W-:-:S02]  /*4a90*/  F2FP.PACK_AB R95, R110, R106 ;  /* 0x0000006a6e5f723e */ /* 0x000fc400000000ff */
        /* <DEDUP_REMOVED lines=10> */
.L_x_1:
[----:B------:R-:W0:Y:S01]  /*4b40*/  S2R R0, SR_TID.X ;  /* 0x0000000000007919 */ /* 0x000e220000002100 */
[----:B------:R-:W-:-:S03]  /*4b50*/  LOP3.LUT R13, R154, 0x60, RZ, 0xc0, !PT ;  /* 0x000000609a0d7812 */ /* 0x000fc600078ec0ff */
[----:B------:R-:W-:Y:S01]  /*4b60*/  BAR.SYNC.DEFER_BLOCKING 0x0 ;  /* 0x0000000000007b1d */ /* 0x000fe20000010000 */
[C---:B------:R-:W-:Y:S01]  /*4b70*/  ISETP.GE.AND P0, PT, R187.reuse, c[0x0][0x178], PT ;  /* 0x00005e00bb007a0c */ /* 0x040fe20003f06270 */
[----:B------:R-:W-:-:S03]  /*4b80*/  IMAD R187, R187, c[0x0][0x194], RZ ;  /* 0x00006500bbbb7a24 */ /* 0x000fc600078e02ff */
[C---:B------:R-:W-:Y:S01]  /*4b90*/  ISETP.LT.AND P4, PT, R186.reuse, c[0x0][0x17c], !P0 ;  /* 0x00005f00ba007a0c */ /* 0x040fe20004781270 */
[----:B------:R-:W-:Y:S01]  /*4ba0*/  IMAD R186, R186, c[0x0][0x198], RZ ;  /* 0x00006600baba7a24 */ /* 0x000fe200078e02ff */
[C---:B------:R-:W-:Y:S01]  /*4bb0*/  ISETP.LT.AND P2, PT, R185.reuse, c[0x0][0x17c], !P0 ;  /* 0x00005f00b9007a0c */ /* 0x040fe20004741270 */
[----:B------:R-:W-:Y:S01]  /*4bc0*/  IMAD R185, R185, c[0x0][0x198], RZ ;  /* 0x00006600b9b97a24 */ /* 0x000fe200078e02ff */
[C---:B------:R-:W-:Y:S01]  /*4bd0*/  ISETP.LT.AND P3, PT, R184.reuse, c[0x0][0x17c], !P0 ;  /* 0x00005f00b8007a0c */ /* 0x040fe20004761270 */
[----:B------:R-:W-:Y:S01]  /*4be0*/  IMAD R184, R184, c[0x0][0x198], RZ ;  /* 0x00006600b8b87a24 */ /* 0x000fe200078e02ff */
[----:B0-----:R-:W-:Y:S02]  /*4bf0*/  SHF.R.S32.HI R10, RZ, 0x4, R0 ;  /* 0x00000004ff0a7819 */ /* 0x001fe40000011400 */
[----:B------:R-:W-:Y:S02]  /*4c00*/  LOP3.LUT R12, R0, 0xc, RZ, 0xc0, !PT ;  /* 0x0000000c000c7812 */ /* 0x000fe400078ec0ff */
[----:B------:R-:W-:-:S02]  /*4c10*/  SGXT R10, R10, 0x1 ;  /* 0x000000010a0a781a */ /* 0x000fc40000000200 */
[C---:B------:R-:W-:Y:S01]  /*4c20*/  LOP3.LUT R14, R0.reuse, 0x40, RZ, 0xc0, !PT ;  /* 0x00000040000e7812 */ /* 0x040fe200078ec0ff */
[----:B------:R-:W-:Y:S01]  /*4c30*/  IMAD.SHL.U32 R0, R0, 0x8, RZ ;  /* 0x0000000800007824 */ /* 0x000fe200078e00ff */
[----:B------:R-:W-:Y:S01]  /*4c40*/  LOP3.LUT R11, R10, 0x808, RZ, 0xc0, !PT ;  /* 0x000008080a0b7812 */ /* 0x000fe200078ec0ff */
[----:B------:R-:W-:Y:S02]  /*4c50*/  IMAD R15, R12, 0x200, R13 ;  /* 0x000002000c0f7824 */ /* 0x000fe400078e020d */
[----:B------:R-:W-:Y:S01]  /*4c60*/  IMAD.SHL.U32 R13, R14, 0x2, RZ ;  /* 0x000000020e0d7824 */ /* 0x000fe200078e00ff */
[----:B------:R-:W-:Y:S01]  /*4c70*/  LOP3.LUT R11, R11, 0x78, R0, 0x78, !PT ;  /* 0x000000780b0b7812 */ /* 0x000fe200078e7800 */
[----:B------:R-:W-:Y:S01]  /*4c80*/  IMAD R15, R12, 0x2, R15 ;  /* 0x000000020c0f7824 */ /* 0x000fe200078e020f */
[----:B------:R-:W-:Y:S02]  /*4c90*/  LOP3.LUT R0, R0, 0x380, RZ, 0xc0, !PT ;  /* 0x0000038000007812 */ /* 0x000fe400078ec0ff */
[----:B------:R-:W-:Y:S01]  /*4ca0*/  LOP3.LUT R11, R11, R220, R13, 0xfe, !PT ;  /* 0x000000dc0b0b7212 */ /* 0x000fe200078efe0d */
[----:B------:R-:W-:Y:S01]  /*4cb0*/  IMAD R13, R156, c[0x0][0x198], RZ ;  /* 0x000066009c0d7a24 */ /* 0x000fe200078e02ff */
[----:B------:R-:W-:Y:S01]  /*4cc0*/  LEA R14, P1, R187, c[0x0][0x170], 0x1 ;  /* 0x00005c00bb0e7a11 */ /* 0x000fe200078208ff */
[----:B------:R-:W-:Y:S01]  /*4cd0*/  IMAD.IADD R15, R0, 0x1, R15 ;  /* 0x00000001000f7824 */ /* 0x000fe200078e020f */
[----:B------:R-:W-:Y:S01]  /*4ce0*/  LOP3.LUT R0, R11, 0x10, RZ, 0x3c, !PT ;  /* 0x000000100b007812 */ /* 0x000fe200078e3cff */
[----:B------:R-:W-:Y:S01]  /*4cf0*/  STS.64 [R11], R112 ;  /* 0x000000700b007388 */ /* 0x000fe20000000a00 */
[----:B------:R-:W-:-:S02]  /*4d00*/  LEA.HI.X.SX32 R187, R187, c[0x0][0x174], 0x1, P1 ;  /* 0x00005d00bbbb7a11 */ /* 0x000fc400008f0eff */
[C---:B------:R-:W-:Y:S01]  /*4d10*/  LOP3.LUT R10, R15.reuse, 0x8, RZ, 0x3c, !PT ;  /* 0x000000080f0a7812 */ /* 0x040fe200078e3cff */
[----:B------:R-:W-:Y:S01]  /*4d20*/  STS.64 [R11+0x200], R8 ;  /* 0x000200080b007388 */ /* 0x000fe20000000a00 */
[----:B------:R-:W-:Y:S02]  /*4d30*/  LOP3.LUT R12, R15, 0x10, RZ, 0x3c, !PT ;  /* 0x000000100f0c7812 */ /* 0x000fe400078e3cff */
[C---:B------:R-:W-:Y:S01]  /*4d40*/  ISETP.LT.AND P1, PT, R183.reuse, c[0x0][0x17c], !P0 ;  /* 0x00005f00b7007a0c */ /* 0x040fe20004721270 */
[----:B------:R-:W-:Y:S01]  /*4d50*/  STS.64 [R11+0x100], R92 ;  /* 0x0001005c0b007388 */ /* 0x000fe20000000a00 */
[----:B------:R-:W-:-:S03]  /*4d60*/  IMAD R183, R183, c[0x0][0x198], RZ ;  /* 0x00006600b7b77a24 */ /* 0x000fc600078e02ff */
[----:B------:R0:W-:Y:S04]  /*4d70*/  STS.64 [R11+0x300], R6 ;  /* 0x000300060b007388 */ /* 0x0001e80000000a00 */
[----:B------:R-:W-:Y:S04]  /*4d80*/  STS.64 [R0+0x1000], R114 ;  /* 0x0010007200007388 */ /* 0x000fe80000000a00 */
[----:B------:R1:W-:Y:S04]  /*4d90*/  STS.64 [R0+0x1200], R4 ;  /* 0x0012000400007388 */ /* 0x0003e80000000a00 */
[----:B------:R-:W-:Y:S01]  /*4da0*/  STS.64 [R0+0x1100], R94 ;  /* 0x0011005e00007388 */ /* 0x000fe20000000a00 */
[----:B0-----:R-:W-:-:S03]  /*4db0*/  LOP3.LUT R11, R15, 0x18, RZ, 0x3c, !PT ;  /* 0x000000180f0b7812 */ /* 0x001fc600078e3cff */
[----:B------:R0:W-:Y:S04]  /*4dc0*/  STS.64 [R0+0x1300], R2 ;  /* 0x0013000200007388 */ /* 0x0001e80000000a00 */
[----:B------:R-:W-:Y:S01]  /*4dd0*/  BAR.SYNC.DEFER_BLOCKING 0x0 ;  /* 0x0000000000007b1d */ /* 0x000fe20000010000 */
[----:B-1----:R-:W-:-:S04]  /*4de0*/  LEA R4, P5, R185, R14, 0x1 ;  /* 0x0000000eb9047211 */ /* 0x002fc800078a08ff */
[----:B------:R-:W-:Y:S02]  /*4df0*/  LEA.HI.X.SX32 R5, R185, R187, 0x1, P5 ;  /* 0x000000bbb9057211 */ /* 0x000fe400028f0eff */
[----:B0-----:R-:W-:Y:S01]  /*4e00*/  LEA R2, P6, R186, R14, 0x1 ;  /* 0x0000000eba027211 */ /* 0x001fe200078c08ff */
[----:B------:R-:W-:-:S03]  /*4e10*/  IMAD R0, R157, c[0x0][0x198], RZ ;  /* 0x000066009d007a24 */ /* 0x000fc600078e02ff */
[----:B------:R-:W-:Y:S02]  /*4e20*/  LEA.HI.X.SX32 R3, R186, R187, 0x1, P6 ;  /* 0x000000bbba037211 */ /* 0x000fe400030f0eff */
[----:B------:R-:W-:-:S04]  /*4e30*/  LEA R6, P6, R184, R14, 0x1 ;  /* 0x0000000eb8067211 */ /* 0x000fc800078c08ff */
[----:B------:R-:W-:Y:S01]  /*4e40*/  LEA.HI.X.SX32 R7, R184, R187, 0x1, P6 ;  /* 0x000000bbb8077211 */ /* 0x000fe200030f0eff */
[----:B------:R-:W0:Y:S04]  /*4e50*/  LDS.64 R16, [R15] ;  /* 0x000000000f107984 */ /* 0x000e280000000a00 */
[----:B------:R-:W1:Y:S04]  /*4e60*/  LDS.64 R20, [R10] ;  /* 0x000000000a147984 */ /* 0x000e680000000a00 */
[----:B------:R-:W2:Y:S04]  /*4e70*/  LDS.64 R24, [R12] ;  /* 0x000000000c187984 */ /* 0x000ea80000000a00 */
[----:B------:R-:W3:Y:S04]  /*4e80*/  LDS.64 R28, [R11] ;  /* 0x000000000b1c7984 */ /* 0x000ee80000000a00 */
[----:B------:R-:W4:Y:S04]  /*4e90*/  LDS.64 R18, [R15+0x400] ;  /* 0x000400000f127984 */ /* 0x000f280000000a00 */
[----:B------:R5:W4:Y:S04]  /*4ea0*/  LDS.64 R22, [R10+0x400] ;  /* 0x000400000a167984 */ /* 0x000b280000000a00 */
[----:B------:R-:W4:Y:S04]  /*4eb0*/  LDS.64 R26, [R12+0x400] ;  /* 0x000400000c1a7984 */ /* 0x000f280000000a00 */
[----:B------:R-:W4:Y:S04]  /*4ec0*/  LDS.64 R30, [R11+0x400] ;  /* 0x000400000b1e7984 */ /* 0x000f280000000a00 */
[----:B0-----:R0:W-:Y:S01]  /*4ed0*/  @P4 STG.E.U16 [R2.64], R16 ;  /* 0x0000001002004986 */ /* 0x0011e2000c101506 */
[----:B------:R-:W-:-:S03]  /*4ee0*/  LEA R8, P4, R183, R14, 0x1 ;  /* 0x0000000eb7087211 */ /* 0x000fc600078808ff */
[----:B-1----:R1:W-:Y:S01]  /*4ef0*/  @P2 STG.E.U16 [R4.64], R20 ;  /* 0x0000001404002986 */ /* 0x0023e2000c101506 */
[----:B------:R-:W-:Y:S02]  /*4f00*/  LEA.HI.X.SX32 R9, R183, R187, 0x1, P4 ;  /* 0x000000bbb7097211 */ /* 0x000fe400020f0eff */
[C---:B------:R-:W-:Y:S01]  /*4f10*/  ISETP.LT.AND P2, PT, R181.reuse, c[0x0][0x17c], !P0 ;  /* 0x00005f00b5007a0c */ /* 0x040fe20004741270 */
[----:B--2---:R2:W-:Y:S01]  /*4f20*/  @P3 STG.E.U16 [R6.64], R24 ;  /* 0x0000001806003986 */ /* 0x0045e2000c101506 */
[C---:B------:R-:W-:Y:S01]  /*4f30*/  ISETP.LT.AND P3, PT, R182.reuse, c[0x0][0x17c], !P0 ;  /* 0x00005f00b6007a0c */ /* 0x040fe20004761270 */
[----:B------:R-:W-:Y:S01]  /*4f40*/  IMAD R182, R182, c[0x0][0x198], RZ ;  /* 0x00006600b6b67a24 */ /* 0x000fe200078e02ff */
[C---:B------:R-:W-:Y:S01]  /*4f50*/  ISETP.LT.AND P4, PT, R180.reuse, c[0x0][0x17c], !P0 ;  /* 0x00005f00b4007a0c */ /* 0x040fe20004781270 */
[----:B------:R-:W-:Y:S01]  /*4f60*/  IMAD R181, R181, c[0x0][0x198], RZ ;  /* 0x00006600b5b57a24 */ /* 0x000fe200078e02ff */
[----:B---3--:R3:W-:Y:S01]  /*4f70*/  @P1 STG.E.U16 [R8.64], R28 ;  /* 0x0000001c08001986 */ /* 0x0087e2000c101506 */
[----:B------:R-:W-:Y:S01]  /*4f80*/  IMAD R180, R180, c[0x0][0x198], RZ ;  /* 0x00006600b4b47a24 */ /* 0x000fe200078e02ff */
[----:B-----5:R-:W-:-:S02]  /*4f90*/  LEA R10, P1, R182, R14, 0x1 ;  /* 0x0000000eb60a7211 */ /* 0x020fc400078208ff */
[-C--:B0-----:R-:W-:Y:S02]  /*4fa0*/  LEA R2, P5, R181, R14.reuse, 0x1 ;  /* 0x0000000eb5027211 */ /* 0x081fe400078a08ff */
[-C--:B------:R-:W-:Y:S02]  /*4fb0*/  LEA.HI.X.SX32 R11, R182, R187.reuse, 0x1, P1 ;  /* 0x000000bbb60b7211 */ /* 0x080fe400008f0eff */
[C---:B------:R-:W-:Y:S01]  /*4fc0*/  ISETP.LT.AND P1, PT, R179.reuse, c[0x0][0x17c], !P0 ;  /* 0x00005f00b3007a0c */ /* 0x040fe20004721270 */
[----:B------:R-:W-:Y:S01]  /*4fd0*/  IMAD R179, R179, c[0x0][0x198], RZ ;  /* 0x00006600b3b37a24 */ /* 0x000fe200078e02ff */
[-C--:B------:R-:W-:Y:S01]  /*4fe0*/  LEA.HI.X.SX32 R3, R181, R187.reuse, 0x1, P5 ;  /* 0x000000bbb5037211 */ /* 0x080fe200028f0eff */
[----:B----4-:R0:W-:Y:S01]  /*4ff0*/  @P3 STG.E.U16 [R10.64], R18 ;  /* 0x000000120a003986 */ /* 0x0101e2000c101506 */
[CC--:B-1----:R-:W-:Y:S02]  /*5000*/  LEA R4, P6, R180.reuse, R14.reuse, 0x1 ;  /* 0x0000000eb4047211 */ /* 0x0c2fe400078c08ff */
[----:B--2---:R-:W-:Y:S01]  /*5010*/  LEA R6, P3, R179, R14, 0x1 ;  /* 0x0000000eb3067211 */ /* 0x004fe200078608ff */
[----:B------:R-:W-:Y:S01]  /*5020*/  @P2 STG.E.U16 [R2.64], R22 ;  /* 0x0000001602002986 */ /* 0x000fe2000c101506 */
[----:B------:R-:W-:-:S02]  /*5030*/  LEA.HI.X.SX32 R5, R180, R187, 0x1, P6 ;  /* 0x000000bbb4057211 */ /* 0x000fc400030f0eff */
[C---:B------:R-:W-:Y:S01]  /*5040*/  ISETP.LT.AND P2, PT, R178.reuse, c[0x0][0x17c], !P0 ;  /* 0x00005f00b2007a0c */ /* 0x040fe20004741270 */
[----:B------:R-:W-:Y:S01]  /*5050*/  IMAD R178, R178, c[0x0][0x198], RZ ;  /* 0x00006600b2b27a24 */ /* 0x000fe200078e02ff */
[----:B------:R-:W-:Y:S01]  /*5060*/  LEA.HI.X.SX32 R7, R179, R187, 0x1, P3 ;  /* 0x000000bbb3077211 */ /* 0x000fe200018f0eff */
[----:B------:R1:W-:Y:S01]  /*5070*/  @P4 STG.E.U16 [R4.64], R26 ;  /* 0x0000001a04004986 */ /* 0x0003e2000c101506 */
[C---:B------:R-:W-:Y:S01]  /*5080*/  ISETP.LT.AND P3, PT, R177.reuse, c[0x0][0x17c], !P0 ;  /* 0x00005f00b1007a0c */ /* 0x040fe20004761270 */
[----:B------:R-:W-:Y:S01]  /*5090*/  IMAD R177, R177, c[0x0][0x198], RZ ;  /* 0x00006600b1b17a24 */ /* 0x000fe200078e02ff */
[-C--:B---3--:R-:W-:Y:S01]  /*50a0*/  LEA R8, P4, R178, R14.reuse, 0x1 ;  /* 0x0000000eb2087211 */ /* 0x088fe200078808ff */
[----:B------:R2:W-:Y:S01]  /*50b0*/  @P1 STG.E.U16 [R6.64], R30 ;  /* 0x0000001e06001986 */ /* 0x0005e2000c101506 */
[----:B------:R-:W-:Y:S02]  /*50c0*/  PRMT R16, R16, 0x7632, R16 ;  /* 0x0000763210107816 */ /* 0x000fe40000000010 */
[----:B0-----:R-:W-:-:S02]  /*50d0*/  LEA R10, P5, R177, R14, 0x1 ;  /* 0x0000000eb10a7211 */ /* 0x001fc400078a08ff */
[-C--:B------:R-:W-:Y:S02]  /*50e0*/  LEA.HI.X.SX32 R9, R178, R187.reuse, 0x1, P4 ;  /* 0x000000bbb2097211 */ /* 0x080fe400020f0eff */
[C---:B------:R-:W-:Y:S01]  /*50f0*/  ISETP.LT.AND P1, PT, R176.reuse, c[0x0][0x17c], !P0 ;  /* 0x00005f00b0007a0c */ /* 0x040fe20004721270 */
[----:B------:R-:W-:Y:S01]  /*5100*/  IMAD R176, R176, c[0x0][0x198], RZ ;  /* 0x00006600b0b07a24 */ /* 0x000fe200078e02ff */
[-C--:B------:R-:W-:Y:S01]  /*5110*/  LEA.HI.X.SX32 R11, R177, R187.reuse, 0x1, P5 ;  /* 0x000000bbb10b7211 */ /* 0x080fe200028f0eff */
[----:B------:R-:W-:Y:S01]  /*5120*/  @P2 STG.E.U16 [R8.64], R16 ;  /* 0x0000001008002986 */ /* 0x000fe2000c101506 */
[----:B-1----:R-:W-:Y:S02]  /*5130*/  PRMT R5, R20, 0x7632, R5 ;  /* 0x0000763214057816 */ /* 0x002fe40000000005 */
[----:B------:R-:W-:Y:S02]  /*5140*/  LEA R2, P2, R176, R14, 0x1 ;  /* 0x0000000eb0027211 */ /* 0x000fe400078408ff */
[----:B------:R-:W-:Y:S01]  /*5150*/  PRMT R24, R24, 0x7632, R24 ;  /* 0x0000763218187816 */ /* 0x000fe20000000018 */
[----:B------:R0:W-:Y:S01]  /*5160*/  @P3 STG.E.U16 [R10.64], R5 ;  /* 0x000000050a003986 */ /* 0x0001e2000c101506 */
[----:B------:R-:W-:-:S02]  /*5170*/  LEA.HI.X.SX32 R3, R176, R187, 0x1, P2 ;  /* 0x000000bbb0037211 */ /* 0x000fc400010f0eff */
[C---:B------:R-:W-:Y:S01]  /*5180*/  ISETP.LT.AND P3, PT, R175.reuse, c[0x0][0x17c], !P0 ;  /* 0x00005f00af007a0c */ /* 0x040fe20004761270 */
[----:B------:R-:W-:Y:S01]  /*5190*/  IMAD R175, R175, c[0x0][0x198], RZ ;  /* 0x00006600afaf7a24 */ /* 0x000fe200078e02ff */
[C---:B------:R-:W-:Y:S01]  /*51a0*/  ISETP.LT.AND P2, PT, R174.reuse, c[0x0][0x17c], !P0 ;  /* 0x00005f00ae007a0c */ /* 0x040fe20004741270 */
[----:B------:R-:W-:Y:S01]  /*51b0*/  IMAD R174, R174, c[0x0][0x198], RZ ;  /* 0x00006600aeae7a24 */ /* 0x000fe200078e02ff */
[----:B------:R1:W-:Y:S01]  /*51c0*/  @P1 STG.E.U16 [R2.64], R24 ;  /* 0x0000001802001986 */ /* 0x0003e2000c101506 */
[C---:B------:R-:W-:Y:S01]  /*51d0*/  ISETP.LT.AND P1, PT, R173.reuse, c[0x0][0x17c], !P0 ;  /* 0x00005f00ad007a0c */ /* 0x040fe20004721270 */
[----:B------:R-:W-:Y:S01]  /*51e0*/  IMAD R173, R173, c[0x0][0x198], RZ ;  /* 0x00006600adad7a24 */ /* 0x000fe200078e02ff */
[-C--:B------:R-:W-:Y:S02]  /*51f0*/  LEA R4, P4, R175, R14.reuse, 0x1 ;  /* 0x0000000eaf047211 */ /* 0x080fe400078808ff */
[----:B--2---:R-:W-:Y:S01]  /*5200*/  LEA R6, P5, R174, R14, 0x1 ;  /* 0x0000000eae067211 */ /* 0x004fe200078a08ff */
[----:B0-----:R-:W-:Y:S01]  /*5210*/  IMAD R11, R155, c[0x0][0x198], RZ ;  /* 0x000066009b0b7a24 */ /* 0x001fe200078e02ff */
[----:B------:R-:W-:-:S02]  /*5220*/  LEA.HI.X.SX32 R5, R175, R187, 0x1, P4 ;  /* 0x000000bbaf057211 */ /* 0x000fc400020f0eff */
[----:B------:R-:W-:Y:S02]  /*5230*/  PRMT R28, R28, 0x7632, R28 ;  /* 0x000076321c1c7816 */ /* 0x000fe4000000001c */
[-C--:B------:R-:W-:Y:S02]  /*5240*/  LEA.HI.X.SX32 R7, R174, R187.reuse, 0x1, P5 ;  /* 0x000000bbae077211 */ /* 0x080fe400028f0eff */
[----:B-1----:R-:W-:Y:S01]  /*5250*/  PRMT R3, R18, 0x7632, R3 ;  /* 0x0000763212037816 */ /* 0x002fe20000000003 */
[----:B------:R0:W-:Y:S01]  /*5260*/  @P3 STG.E.U16 [R4.64], R28 ;  /* 0x0000001c04003986 */ /* 0x0001e2000c101506 */
[C---:B------:R-:W-:Y:S02]  /*5270*/  LEA R8, P4, R173.reuse, R14, 0x1 ;  /* 0x0000000ead087211 */ /* 0x040fe400078808ff */
[----:B------:R-:W-:Y:S01]  /*5280*/  PRMT R22, R22, 0x7632, R22 ;  /* 0x0000763216167816 */ /* 0x000fe20000000016 */
[----:B------:R1:W-:Y:S01]  /*5290*/  @P2 STG.E.U16 [R6.64], R3 ;  /* 0x0000000306002986 */ /* 0x0003e2000c101506 */
[----:B------:R-:W-:-:S02]  /*52a0*/  LEA.HI.X.SX32 R9, R173, R187, 0x1, P4 ;  /* 0x000000bbad097211 */ /* 0x000fc400020f0eff */
[C---:B------:R-:W-:Y:S01]  /*52b0*/  ISETP.LT.AND P2, PT, R172.reuse, c[0x0][0x17c], !P0 ;  /* 0x00005f00ac007a0c */ /* 0x040fe20004741270 */
[----:B------:R-:W-:Y:S01]  /*52c0*/  IMAD R172, R172, c[0x0][0x198], RZ ;  /* 0x00006600acac7a24 */ /* 0x000fe200078e02ff */
[C---:B------:R-:W-:Y:S01]  /*52d0*/  ISETP.LT.AND P4, PT, R171.reuse, c[0x0][0x17c], !P0 ;  /* 0x00005f00ab007a0c */ /* 0x040fe20004781270 */
[----:B------:R-:W-:Y:S01]  /*52e0*/  IMAD R171, R171, c[0x0][0x198], RZ ;  /* 0x00006600abab7a24 */ /* 0x000fe200078e02ff */
[C---:B------:R-:W-:Y:S01]  /*52f0*/  ISETP.LT.AND P3, PT, R170.reuse, c[0x0][0x17c], !P0 ;  /* 0x00005f00aa007a0c */ /* 0x040fe20004761270 */
[----:B------:R2:W-:Y:S01]  /*5300*/  @P1 STG.E.U16 [R8.64], R22 ;  /* 0x0000001608001986 */ /* 0x0005e2000c101506 */
[----:B------:R-:W-:Y:S01]  /*5310*/  IMAD R170, R170, c[0x0][0x198], RZ ;  /* 0x00006600aaaa7a24 */ /* 0x000fe200078e02ff */
[-C--:B------:R-:W-:Y:S02]  /*5320*/  LEA R2, P6, R172, R14.reuse, 0x1 ;  /* 0x0000000eac027211 */ /* 0x080fe400078c08ff */
[C---:B------:R-:W-:Y:S01]  /*5330*/  ISETP.LT.AND P1, PT, R169.reuse, c[0x0][0x17c], !P0 ;  /* 0x00005f00a9007a0c */ /* 0x040fe20004721270 */
[----:B------:R-:W-:Y:S01]  /*5340*/  IMAD R169, R169, c[0x0][0x198], RZ ;  /* 0x00006600a9a97a24 */ /* 0x000fe200078e02ff */
[----:B0-----:R-:W-:-:S02]  /*5350*/  LEA R4, P5, R171, R14, 0x1 ;  /* 0x0000000eab047211 */ /* 0x001fc400078a08ff */
[----:B------:R-:W-:Y:S02]  /*5360*/  PRMT R26, R26, 0x7632, R26 ;  /* 0x000076321a1a7816 */ /* 0x000fe4000000001a */
[-C--:B-1----:R-:W-:Y:S02]  /*5370*/  LEA.HI.X.SX32 R3, R172, R187.reuse, 0x1, P6 ;  /* 0x000000bbac037211 */ /* 0x082fe400030f0eff */
[-C--:B------:R-:W-:Y:S02]  /*5380*/  LEA R6, P6, R170, R14.reuse, 0x1 ;  /* 0x0000000eaa067211 */ /* 0x080fe400078c08ff */
[----:B------:R-:W-:Y:S01]  /*5390*/  PRMT R30, R30, 0x7632, R30 ;  /* 0x000076321e1e7816 */ /* 0x000fe2000000001e */
[----:B------:R0:W-:Y:S01]  /*53a0*/  @P2 STG.E.U16 [R2.64], R26 ;  /* 0x0000001a02002986 */ /* 0x0001e2000c101506 */
[----:B------:R-:W-:Y:S02]  /*53b0*/  LEA.HI.X.SX32 R5, R171, R187, 0x1, P5 ;  /* 0x000000bbab057211 */ /* 0x000fe400028f0eff */
[----:B--2---:R-:W-:-:S02]  /*53c0*/  LEA R8, P5, R169, R14, 0x1 ;  /* 0x0000000ea9087211 */ /* 0x004fc400078a08ff */
[-C--:B------:R-:W-:Y:S01]  /*53d0*/  LEA.HI.X.SX32 R7, R170, R187.reuse, 0x1, P6 ;  /* 0x000000bbaa077211 */ /* 0x080fe200030f0eff */
[----:B------:R1:W-:Y:S01]  /*53e0*/  @P4 STG.E.U16 [R4.64], R30 ;  /* 0x0000001e04004986 */ /* 0x0003e2000c101506 */
[C---:B------:R-:W-:Y:S01]  /*53f0*/  ISETP.LT.AND P2, PT, R168.reuse, c[0x0][0x17c], !P0 ;  /* 0x00005f00a8007a0c */ /* 0x040fe20004741270 */
[----:B------:R-:W-:Y:S01]  /*5400*/  IMAD R168, R168, c[0x0][0x198], RZ ;  /* 0x00006600a8a87a24 */ /* 0x000fe200078e02ff */
[----:B------:R-:W-:Y:S01]  /*5410*/  LEA.HI.X.SX32 R9, R169, R187, 0x1, P5 ;  /* 0x000000bba9097211 */ /* 0x000fe200028f0eff */
[----:B------:R2:W-:Y:S01]  /*5420*/  @P3 STG.E.U16 [R6.64], R17 ;  /* 0x0000001106003986 */ /* 0x0005e2000c101506 */
[C---:B------:R-:W-:Y:S01]  /*5430*/  ISETP.LT.AND P4, PT, R167.reuse, c[0x0][0x17c], !P0 ;  /* 0x00005f00a7007a0c */ /* 0x040fe20004781270 */
[----:B------:R-:W-:Y:S01]  /*5440*/  IMAD R167, R167, c[0x0][0x198], RZ ;  /* 0x00006600a7a77a24 */ /* 0x000fe200078e02ff */
[C---:B------:R-:W-:Y:S01]  /*5450*/  ISETP.LT.AND P3, PT, R166.reuse, c[0x0][0x17c], !P0 ;  /* 0x00005f00a6007a0c */ /* 0x040fe20004761270 */
[----:B------:R3:W-:Y:S01]  /*5460*/  @P1 STG.E.U16 [R8.64], R21 ;  /* 0x0000001508001986 */ /* 0x0007e2000c101506 */
[----:B------:R-:W-:Y:S01]  /*5470*/  IMAD R166, R166, c[0x0][0x198], RZ ;  /* 0x00006600a6a67a24 */ /* 0x000fe200078e02ff */
[----:B0-----:R-:W-:-:S02]  /*5480*/  LEA R2, P6, R168, R14, 0x1 ;  /* 0x0000000ea8027211 */ /* 0x001fc400078c08ff */
[C---:B------:R-:W-:Y:S01]  /*5490*/  ISETP.LT.AND P1, PT, R165.reuse, c[0x0][0x17c], !P0 ;  /* 0x00005f00a5007a0c */ /* 0x040fe20004721270 */
[----:B------:R-:W-:Y:S01]  /*54a0*/  IMAD R165, R165, c[0x0][0x198], RZ ;  /* 0x00006600a5a57a24 */ /* 0x000fe200078e02ff */
[CC--:B-1----:R-:W-:Y:S02]  /*54b0*/  LEA R4, P5, R167.reuse, R14.reuse, 0x1 ;  /* 0x0000000ea7047211 */ /* 0x0c2fe400078a08ff */
[-C--:B------:R-:W-:Y:S02]  /*54c0*/  LEA.HI.X.SX32 R3, R168, R187.reuse, 0x1, P6 ;  /* 0x000000bba8037211 */ /* 0x080fe400030f0eff */
[-C--:B--2---:R-:W-:Y:S02]  /*54d0*/  LEA R6, P6, R166, R14.reuse, 0x1 ;  /* 0x0000000ea6067211 */ /* 0x084fe400078c08ff */
[----:B------:R-:W-:Y:S01]  /*54e0*/  LEA.HI.X.SX32 R5, R167, R187, 0x1, P5 ;  /* 0x000000bba7057211 */ /* 0x000fe200028f0eff */
[----:B------:R0:W-:Y:S01]  /*54f0*/  @P2 STG.E.U16 [R2.64], R25 ;  /* 0x0000001902002986 */ /* 0x0001e2000c101506 */
[----:B---3--:R-:W-:-:S02]  /*5500*/  LEA R8, P5, R165, R14, 0x1 ;  /* 0x0000000ea5087211 */ /* 0x008fc400078a08ff */
        /* <DEDUP_REMOVED lines=18> */
[----:B------:R-:W-:Y:S01]  /*5630*/  @P2 STG.E.U16 [R2.64], R27 ;  /* 0x0000001b02002986 */ /* 0x000fe2000c101506 */
[----:B---3--:R-:W-:-:S02]  /*5640*/  LEA R8, P5, R161, R14, 0x1 ;  /* 0x0000000ea1087211 */ /* 0x008fc400078a08ff */
[----:B------:R-:W-:Y:S01]  /*5650*/  PRMT R17, R17, 0x7632, R17 ;  /* 0x0000763211117816 */ /* 0x000fe20000000011 */
[----:B------:R0:W-:Y:S01]  /*5660*/  @P4 STG.E.U16 [R4.64], R31 ;  /* 0x0000001f04004986 */ /* 0x0001e2000c101506 */
[-C--:B------:R-:W-:Y:S02]  /*5670*/  LEA.HI.X.SX32 R7, R162, R187.reuse, 0x1, P6 ;  /* 0x000000bba2077211 */ /* 0x080fe400030f0eff */
[----:B------:R-:W-:Y:S02]  /*5680*/  PRMT R21, R21, 0x7632, R21 ;  /* 0x0000763215157816 */ /* 0x000fe40000000015 */
[----:B------:R-:W-:Y:S01]  /*5690*/  LEA.HI.X.SX32 R9, R161, R187, 0x1, P5 ;  /* 0x000000bba1097211 */ /* 0x000fe200028f0eff */
[----:B------:R1:W-:Y:S01]  /*56a0*/  @P3 STG.E.U16 [R6.64], R17 ;  /* 0x0000001106003986 */ /* 0x0003e2000c101506 */
[C---:B------:R-:W-:Y:S01]  /*56b0*/  ISETP.LT.AND P4, PT, R159.reuse, c[0x0][0x17c], !P0 ;  /* 0x00005f009f007a0c */ /* 0x040fe20004781270 */
[----:B------:R-:W-:Y:S01]  /*56c0*/  IMAD R159, R159, c[0x0][0x198], RZ ;  /* 0x000066009f9f7a24 */ /* 0x000fe200078e02ff */
[C---:B------:R-:W-:Y:S01]  /*56d0*/  ISETP.LT.AND P3, PT, R158.reuse, c[0x0][0x17c], !P0 ;  /* 0x00005f009e007a0c */ /* 0x040fe20004761270 */
[----:B------:R2:W-:Y:S01]  /*56e0*/  @P1 STG.E.U16 [R8.64], R21 ;  /* 0x0000001508001986 */ /* 0x0005e2000c101506 */
[----:B------:R-:W-:Y:S01]  /*56f0*/  IMAD R158, R158, c[0x0][0x198], RZ ;  /* 0x000066009e9e7a24 */ /* 0x000fe200078e02ff */
[C---:B------:R-:W-:Y:S01]  /*5700*/  ISETP.LT.AND P5, PT, R160.reuse, c[0x0][0x17c], !P0 ;  /* 0x00005f00a0007a0c */ /* 0x040fe200047a1270 */
[----:B------:R-:W-:Y:S01]  /*5710*/  IMAD R160, R160, c[0x0][0x198], RZ ;  /* 0x00006600a0a07a24 */ /* 0x000fe200078e02ff */
[----:B0-----:R-:W-:-:S02]  /*5720*/  LEA R4, P1, R159, R14, 0x1 ;  /* 0x0000000e9f047211 */ /* 0x001fc400078208ff */
[----:B------:R-:W-:Y:S02]  /*5730*/  PRMT R25, R25, 0x7632, R25 ;  /* 0x0000763219197816 */ /* 0x000fe40000000019 */
[-C--:B-1----:R-:W-:Y:S02]  /*5740*/  LEA R6, P2, R158, R14.reuse, 0x1 ;  /* 0x0000000e9e067211 */ /* 0x082fe400078408ff */
[-C--:B------:R-:W-:Y:S02]  /*5750*/  LEA.HI.X.SX32 R5, R159, R187.reuse, 0x1, P1 ;  /* 0x000000bb9f057211 */ /* 0x080fe400008f0eff */
[-C--:B------:R-:W-:Y:S02]  /*5760*/  LEA R10, P1, R11, R14.reuse, 0x1 ;  /* 0x0000000e0b0a7211 */ /* 0x080fe400078208ff */
[----:B------:R-:W-:Y:S02]  /*5770*/  LEA R2, P6, R160, R14, 0x1 ;  /* 0x0000000ea0027211 */ /* 0x000fe400078c08ff */
[----:B------:R-:W-:-:S02]  /*5780*/  LEA.HI.X.SX32 R7, R158, R187, 0x1, P2 ;  /* 0x000000bb9e077211 */ /* 0x000fc400010f0eff */
[----:B------:R-:W-:Y:S02]  /*5790*/  ISETP.LT.AND P2, PT, R157, c[0x0][0x17c], !P0 ;  /* 0x00005f009d007a0c */ /* 0x000fe40004741270 */
[-C--:B------:R-:W-:Y:S02]  /*57a0*/  LEA.HI.X.SX32 R11, R11, R187.reuse, 0x1, P1 ;  /* 0x000000bb0b0b7211 */ /* 0x080fe400008f0eff */
[----:B------:R-:W-:Y:S02]  /*57b0*/  ISETP.LT.AND P1, PT, R155, c[0x0][0x17c], !P0 ;  /* 0x00005f009b007a0c */ /* 0x000fe40004721270 */
[----:B------:R-:W-:Y:S02]  /*57c0*/  ISETP.LT.AND P0, PT, R156, c[0x0][0x17c], !P0 ;  /* 0x00005f009c007a0c */ /* 0x000fe40004701270 */
[----:B------:R-:W-:Y:S02]  /*57d0*/  LEA.HI.X.SX32 R3, R160, R187, 0x1, P6 ;  /* 0x000000bba0037211 */ /* 0x000fe400030f0eff */
[----:B--2---:R-:W-:-:S02]  /*57e0*/  LEA R8, P6, R0, R14, 0x1 ;  /* 0x0000000e00087211 */ /* 0x004fc400078c08ff */
[----:B------:R-:W-:Y:S01]  /*57f0*/  PRMT R29, R29, 0x7632, R29 ;  /* 0x000076321d1d7816 */ /* 0x000fe2000000001d */
[----:B------:R0:W-:Y:S01]  /*5800*/  @P5 STG.E.U16 [R2.64], R25 ;  /* 0x0000001902005986 */ /* 0x0001e2000c101506 */
[----:B------:R-:W-:Y:S02]  /*5810*/  PRMT R19, R19, 0x7632, R19 ;  /* 0x0000763213137816 */ /* 0x000fe40000000013 */
[----:B------:R-:W-:Y:S01]  /*5820*/  LEA.HI.X.SX32 R9, R0, R187, 0x1, P6 ;  /* 0x000000bb00097211 */ /* 0x000fe200030f0eff */
[----:B------:R0:W-:Y:S01]  /*5830*/  @P4 STG.E.U16 [R4.64], R29 ;  /* 0x0000001d04004986 */ /* 0x0001e2000c101506 */
[----:B------:R-:W-:Y:S02]  /*5840*/  PRMT R23, R23, 0x7632, R23 ;  /* 0x0000763217177816 */ /* 0x000fe40000000017 */
[----:B------:R-:W-:Y:S01]  /*5850*/  PRMT R27, R27, 0x7632, R27 ;  /* 0x000076321b1b7816 */ /* 0x000fe2000000001b */
[----:B------:R0:W-:Y:S01]  /*5860*/  @P3 STG.E.U16 [R6.64], R19 ;  /* 0x0000001306003986 */ /* 0x0001e2000c101506 */
[----:B------:R-:W-:-:S03]  /*5870*/  LEA R12, P6, R13, R14, 0x1 ;  /* 0x0000000e0d0c7211 */ /* 0x000fc600078c08ff */
[----:B------:R0:W-:Y:S01]  /*5880*/  @P2 STG.E.U16 [R8.64], R23 ;  /* 0x0000001708002986 */ /* 0x0001e2000c101506 */
[----:B------:R-:W-:-:S03]  /*5890*/  LEA.HI.X.SX32 R13, R13, R187, 0x1, P6 ;  /* 0x000000bb0d0d7211 */ /* 0x000fc600030f0eff */
[----:B------:R0:W-:Y:S01]  /*58a0*/  @P1 STG.E.U16 [R10.64], R27 ;  /* 0x0000001b0a001986 */ /* 0x0001e2000c101506 */
[----:B------:R-:W-:Y:S05]  /*58b0*/  @!P0 EXIT ;  /* 0x000000000000894d */ /* 0x000fea0003800000 */
[----:B0-----:R-:W-:-:S05]  /*58c0*/  PRMT R6, R31, 0x7632, R6 ;  /* 0x000076321f067816 */ /* 0x001fca0000000006 */
[----:B------:R-:W-:Y:S01]  /*58d0*/  STG.E.U16 [R12.64], R6 ;  /* 0x000000060c007986 */ /* 0x000fe2000c101506 */
[----:B------:R-:W-:Y:S05]  /*58e0*/  EXIT ;  /* 0x000000000000794d */ /* 0x000fea0003800000 */
.L_x_4:
[----:B------:R-:W-:-:S00]  /*58f0*/  BRA `(.L_x_4) ;  /* 0xfffffff000007947 */ /* 0x000fc0000383ffff */
[----:B------:R-:W-:-:S00]  /*5900*/  NOP ;  /* 0x0000000000007918 */ /* 0x000fc00000000000 */
[----:B------:R-:W-:-:S00]  /*5910*/  NOP ;  /* 0x0000000000007918 */ /* 0x000fc00000000000 */
[----:B------:R-:W-:-:S00]  /*5920*/  NOP ;  /* 0x0000000000007918 */ /* 0x000fc00000000000 */
[----:B------:R-:W-:-:S00]  /*5930*/  NOP ;  /* 0x0000000000007918 */ /* 0x000fc00000000000 */
[----:B------:R-:W-:-:S00]  /*5940*/  NOP ;  /* 0x0000000000007918 */ /* 0x000fc00000000000 */
[----:B------:R-:W-:-:S00]  /*5950*/  NOP ;  /* 0x0000000000007918 */ /* 0x000fc00000000000 */
[----:B------:R-:W-:-:S00]  /*5960*/  NOP ;  /* 0x0000000000007918 */ /* 0x000fc00000000000 */
[----:B------:R-:W-:-:S00]  /*5970*/  NOP ;  /* 0x0000000000007918 */ /* 0x000fc00000000000 */
.L_x_5:


//--------------------- .nv.shared.matmul_kernel  --------------------------
	.section	.nv.shared.matmul_kernel,"aw",@nobits
	.sectionflags	@""
	.align	16
